	.target	sm_90a

	.elftype	@"ET_EXEC"


//--------------------- .note.nv.tkinfo           --------------------------
	.section	.note.nv.tkinfo,"",@"SHT_NOTE"
	.sectionflags	@"SHF_NOTE_NV_TKINFO"
	.tkinfo
        /*0018*/ 	.word	0x00000002
        /*0030*/ 	.string	""
        /*0030*/ 	.string	"ptxas"
        /*0030*/ 	.string	"Cuda compilation tools, release 13.0, V13.0.88"
        /*0030*/ 	.string	"Build cuda_13.0.r13.0/compiler.36424714_0"
        /*0030*/ 	.string	"-arch sm_90a -m 64 "



//--------------------- .note.nv.cuinfo           --------------------------
	.section	.note.nv.cuinfo,"",@"SHT_NOTE"
	.sectionflags	@"SHF_NOTE_NV_CUINFO"
        /*0018*/ 	.short	0x0002
        /*001a*/ 	.short	0x005a
        /*001c*/ 	.short	0x0082
	.zero		2


//--------------------- .nv.info                  --------------------------
	.section	.nv.info,"",@"SHT_CUDA_INFO"
	.align	4


	//----- nvinfo : EIATTR_REGCOUNT
	.align		4
        /*0000*/ 	.byte	0x04, 0x2f
        /*0002*/ 	.short	(.L_15 - .L_14)
	.align		4
.L_14:
        /*0004*/ 	.word	index@(_ZN7cutlass13device_kernelINS_4gemm6kernel13GemmUniversalIN4cute5tupleIJiiiiEEENS1_10collective13CollectiveMmaINS1_34MainloopSm90TmaGmmaWarpSpecializedILi3ENS5_IJNS4_1CILi1EEESB_SB_EEENS1_32KernelTmaWarpSpecializedPingpongEEENS5_IJNSA_ILi64EEESF_SF_EEEfNS5_IJlSB_lEEEfSH_NS4_8TiledMMAINS4_8MMA_AtomIJNS4_4SM904GMMA29MMA_64x64x8_F32TF32TF32_SS_TNILNSL_7ScaleInE1ELSN_1EEEEEENS4_6LayoutISC_NS5_IJNSA_ILi0EEESR_SR_EEEEENS5_IJNS4_10UnderscoreESU_SU_EEEEENS4_13SM90_TMA_LOADENS4_14ComposedLayoutINS4_7SwizzleILi3ELi4ELi3EEENS4_18smem_ptr_flag_bitsILi32EEENSQ_INS5_IJNSA_ILi8EEENSA_ILi32EEEEEENS5_IJS14_SB_EEEEEEEvNS4_8identityESX_S18_vS19_EENS_8epilogue10collective6detail29Sm90TmaWarpSpecializedAdapterINS1C_15DefaultEpilogueIfSH_SH_NS1B_6thread17LinearCombinationIfLi1EffLNS1G_9ScaleType4KindE0ELNS_15FloatRoundStyleE2EfEENS1_15EpilogueDefaultEEEEEvvEEEEvNT_6ParamsE)
        /*0008*/ 	.word	0x000000a8


	//----- nvinfo : EIATTR_FRAME_SIZE
	.align		4
.L_15:
        /*000c*/ 	.byte	0x04, 0x11
        /*000e*/ 	.short	(.L_17 - .L_16)
	.align		4
.L_16:
        /*0010*/ 	.word	index@(_ZN7cutlass13device_kernelINS_4gemm6kernel13GemmUniversalIN4cute5tupleIJiiiiEEENS1_10collective13CollectiveMmaINS1_34MainloopSm90TmaGmmaWarpSpecializedILi3ENS5_IJNS4_1CILi1EEESB_SB_EEENS1_32KernelTmaWarpSpecializedPingpongEEENS5_IJNSA_ILi64EEESF_SF_EEEfNS5_IJlSB_lEEEfSH_NS4_8TiledMMAINS4_8MMA_AtomIJNS4_4SM904GMMA29MMA_64x64x8_F32TF32TF32_SS_TNILNSL_7ScaleInE1ELSN_1EEEEEENS4_6LayoutISC_NS5_IJNSA_ILi0EEESR_SR_EEEEENS5_IJNS4_10UnderscoreESU_SU_EEEEENS4_13SM90_TMA_LOADENS4_14ComposedLayoutINS4_7SwizzleILi3ELi4ELi3EEENS4_18smem_ptr_flag_bitsILi32EEENSQ_INS5_IJNSA_ILi8EEENSA_ILi32EEEEEENS5_IJS14_SB_EEEEEEEvNS4_8identityESX_S18_vS19_EENS_8epilogue10collective6detail29Sm90TmaWarpSpecializedAdapterINS1C_15DefaultEpilogueIfSH_SH_NS1B_6thread17LinearCombinationIfLi1EffLNS1G_9ScaleType4KindE0ELNS_15FloatRoundStyleE2EfEENS1_15EpilogueDefaultEEEEEvvEEEEvNT_6ParamsE)
        /*0014*/ 	.word	0x00000008


	//----- nvinfo : EIATTR_MIN_STACK_SIZE
	.align		4
.L_17:
        /*0018*/ 	.byte	0x04, 0x12
        /*001a*/ 	.short	(.L_19 - .L_18)
	.align		4
.L_18:
        /*001c*/ 	.word	index@(_ZN7cutlass13device_kernelINS_4gemm6kernel13GemmUniversalIN4cute5tupleIJiiiiEEENS1_10collective13CollectiveMmaINS1_34MainloopSm90TmaGmmaWarpSpecializedILi3ENS5_IJNS4_1CILi1EEESB_SB_EEENS1_32KernelTmaWarpSpecializedPingpongEEENS5_IJNSA_ILi64EEESF_SF_EEEfNS5_IJlSB_lEEEfSH_NS4_8TiledMMAINS4_8MMA_AtomIJNS4_4SM904GMMA29MMA_64x64x8_F32TF32TF32_SS_TNILNSL_7ScaleInE1ELSN_1EEEEEENS4_6LayoutISC_NS5_IJNSA_ILi0EEESR_SR_EEEEENS5_IJNS4_10UnderscoreESU_SU_EEEEENS4_13SM90_TMA_LOADENS4_14ComposedLayoutINS4_7SwizzleILi3ELi4ELi3EEENS4_18smem_ptr_flag_bitsILi32EEENSQ_INS5_IJNSA_ILi8EEENSA_ILi32EEEEEENS5_IJS14_SB_EEEEEEEvNS4_8identityESX_S18_vS19_EENS_8epilogue10collective6detail29Sm90TmaWarpSpecializedAdapterINS1C_15DefaultEpilogueIfSH_SH_NS1B_6thread17LinearCombinationIfLi1EffLNS1G_9ScaleType4KindE0ELNS_15FloatRoundStyleE2EfEENS1_15EpilogueDefaultEEEEEvvEEEEvNT_6ParamsE)
        /*0020*/ 	.word	0x00000008
.L_19:


//--------------------- .nv.compat                --------------------------
	.section	.nv.compat,"",@"SHT_CUDA_COMPAT_INFO"
	.align	4
        /*0000*/ 	.byte	0x02, 0x09, 0x01, 0x00, 0x02, 0x02, 0x04, 0x00, 0x02, 0x05, 0x05, 0x00, 0x03, 0x07, 0x01, 0x01
        /*0010*/ 	.byte	0x02, 0x03, 0x01, 0x00, 0x02, 0x06, 0x01, 0x00, 0x04, 0x0b, 0x08, 0x00, 0x00, 0x00, 0x00, 0x00
        /*0020*/ 	.byte	0x00, 0x00, 0x00, 0x00


//--------------------- .nv.info._ZN7cutlass13device_kernelINS_4gemm6kernel13GemmUniversalIN4cute5tupleIJiiiiEEENS1_10collective13CollectiveMmaINS1_34MainloopSm90TmaGmmaWarpSpecializedILi3ENS5_IJNS4_1CILi1EEESB_SB_EEENS1_32KernelTmaWarpSpecializedPingpongEEENS5_IJNSA_ILi64EEESF_SF_EEEfNS5_IJlSB_lEEEfSH_NS4_8TiledMMAINS4_8MMA_AtomIJNS4_4SM904GMMA29MMA_64x64x8_F32TF32TF32_SS_TNILNSL_7ScaleInE1ELSN_1EEEEEENS4_6LayoutISC_NS5_IJNSA_ILi0EEESR_SR_EEEEENS5_IJNS4_10UnderscoreESU_SU_EEEEENS4_13SM90_TMA_LOADENS4_14ComposedLayoutINS4_7SwizzleILi3ELi4ELi3EEENS4_18smem_ptr_flag_bitsILi32EEENSQ_INS5_IJNSA_ILi8EEENSA_ILi32EEEEEENS5_IJS14_SB_EEEEEEEvNS4_8identityESX_S18_vS19_EENS_8epilogue10collective6detail29Sm90TmaWarpSpecializedAdapterINS1C_15DefaultEpilogueIfSH_SH_NS1B_6thread17LinearCombinationIfLi1EffLNS1G_9ScaleType4KindE0ELNS_15FloatRoundStyleE2EfEENS1_15EpilogueDefaultEEEEEvvEEEEvNT_6ParamsE --------------------------
	.section	.nv.info._ZN7cutlass13device_kernelINS_4gemm6kernel13GemmUniversalIN4cute5tupleIJiiiiEEENS1_10collective13CollectiveMmaINS1_34MainloopSm90TmaGmmaWarpSpecializedILi3ENS5_IJNS4_1CILi1EEESB_SB_EEENS1_32KernelTmaWarpSpecializedPingpongEEENS5_IJNSA_ILi64EEESF_SF_EEEfNS5_IJlSB_lEEEfSH_NS4_8TiledMMAINS4_8MMA_AtomIJNS4_4SM904GMMA29MMA_64x64x8_F32TF32TF32_SS_TNILNSL_7ScaleInE1ELSN_1EEEEEENS4_6LayoutISC_NS5_IJNSA_ILi0EEESR_SR_EEEEENS5_IJNS4_10UnderscoreESU_SU_EEEEENS4_13SM90_TMA_LOADENS4_14ComposedLayoutINS4_7SwizzleILi3ELi4ELi3EEENS4_18smem_ptr_flag_bitsILi32EEENSQ_INS5_IJNSA_ILi8EEENSA_ILi32EEEEEENS5_IJS14_SB_EEEEEEEvNS4_8identityESX_S18_vS19_EENS_8epilogue10collective6detail29Sm90TmaWarpSpecializedAdapterINS1C_15DefaultEpilogueIfSH_SH_NS1B_6thread17LinearCombinationIfLi1EffLNS1G_9ScaleType4KindE0ELNS_15FloatRoundStyleE2EfEENS1_15EpilogueDefaultEEEEEvvEEEEvNT_6ParamsE,"",@"SHT_CUDA_INFO"
	.sectionflags	@""
	.align	4


	//----- nvinfo : EIATTR_CUDA_API_VERSION
	.align		4
        /*0000*/ 	.byte	0x04, 0x37
        /*0002*/ 	.short	(.L_21 - .L_20)
.L_20:
        /*0004*/ 	.word	0x00000082


	//----- nvinfo : EIATTR_KPARAM_INFO
	.align		4
.L_21:
        /*0008*/ 	.byte	0x04, 0x17
        /*000a*/ 	.short	(.L_23 - .L_22)
.L_22:
        /*000c*/ 	.word	0x00000000
        /*0010*/ 	.short	0x0000
        /*0012*/ 	.short	0x0070
        /*0014*/ 	.byte	0x00, 0xf0, 0x01, 0x10


	//----- nvinfo : EIATTR_SPARSE_MMA_MASK
	.align		4
.L_23:
        /*0018*/ 	.byte	0x03, 0x50
        /*001a*/ 	.short	0x0000


	//----- nvinfo : EIATTR_MAXREG_COUNT
	.align		4
        /*001c*/ 	.byte	0x03, 0x1b
        /*001e*/ 	.short	0x00a8


	//----- nvinfo : EIATTR_NUM_BARRIERS
	.align		4
        /*0020*/ 	.byte	0x02, 0x4c
        /*0022*/ 	.byte	0x01
	.zero		1


	//----- nvinfo : EIATTR_EXTERNS
	.align		4
        /*0024*/ 	.byte	0x04, 0x0f
        /*0026*/ 	.short	(.L_25 - .L_24)


	//   ....[0]....
	.align		4
.L_24:
        /*0028*/ 	.word	index@(__assertfail)


	//----- nvinfo : EIATTR_ANNOTATIONS
	.align		4
.L_25:
        /*002c*/ 	.byte	0x04, 0x55
        /*002e*/ 	.short	(.L_27 - .L_26)


	//   ....[0]....
.L_26:
        /*0030*/ 	.word	0x00000001
        /*0034*/ 	.byte	0xb0, 0x0a, 0x00, 0x00, 0x01, 0x00, 0x00, 0x00, 0xd0, 0x11, 0x00, 0x00, 0x01, 0x00, 0x00, 0x00
        /*0044*/ 	.byte	0xf0, 0x3f, 0x00, 0x00, 0x01, 0x00, 0x00, 0x00, 0x50, 0x4c, 0x00, 0x00


	//----- nvinfo : EIATTR_MERCURY_ISA_VERSION
	.align		4
.L_27:
        /*0050*/ 	.byte	0x03, 0x5f
        /*0052*/ 	.short	0x0101


	//----- nvinfo : EIATTR_INT_WARP_WIDE_INSTR_OFFSETS
	.align		4
        /*0054*/ 	.byte	0x04, 0x31
        /*0056*/ 	.short	(.L_29 - .L_28)


	//   ....[0]....
.L_28:
        /*0058*/ 	.word	0x000003d0


	//   ....[1]....
        /*005c*/ 	.word	0x000003f0


	//   ....[2]....
        /*0060*/ 	.word	0x00000470


	//   ....[3]....
        /*0064*/ 	.word	0x00000480


	//   ....[4]....
        /*0068*/ 	.word	0x00000490


	//   ....[5]....
        /*006c*/ 	.word	0x000004b0


	//   ....[6]....
        /*0070*/ 	.word	0x00000540


	//   ....[7]....
        /*0074*/ 	.word	0x00000560


	//----- nvinfo : EIATTR_COOP_GROUP_MASK_REGIDS
	.align		4
.L_29:
        /*0078*/ 	.byte	0x04, 0x29
        /*007a*/ 	.short	(.L_31 - .L_30)


	//   ....[0]....
.L_30:
        /*007c*/ 	.word	0xffffffff


	//   ....[1]....
        /*0080*/ 	.word	0xffffffff


	//   ....[2]....
        /*0084*/ 	.word	0xffffffff


	//   ....[3]....
        /*0088*/ 	.word	0xffffffff


	//   ....[4]....
        /*008c*/ 	.word	0xffffffff


	//   ....[5]....
        /*0090*/ 	.word	0xffffffff


	//----- nvinfo : EIATTR_COOP_GROUP_INSTR_OFFSETS
	.align		4
.L_31:
        /*0094*/ 	.byte	0x04, 0x28
        /*0096*/ 	.short	(.L_33 - .L_32)


	//   ....[0]....
.L_32:
        /*0098*/ 	.word	0x00000070


	//   ....[1]....
        /*009c*/ 	.word	0x00000080


	//   ....[2]....
        /*00a0*/ 	.word	0x00000140


	//   ....[3]....
        /*00a4*/ 	.word	0x000002b0


	//   ....[4]....
        /*00a8*/ 	.word	0x000002f0


	//   ....[5]....
        /*00ac*/ 	.word	0x00000330


	//----- nvinfo : EIATTR_REG_RECONFIG
	.align		4
.L_33:
        /*00b0*/ 	.byte	0x01, 0x54
	.zero		2


	//----- nvinfo : EIATTR_SYSCALL_OFFSETS
	.align		4
        /*00b4*/ 	.byte	0x04, 0x46
        /*00b6*/ 	.short	(.L_35 - .L_34)


	//   ....[0]....
.L_34:
        /*00b8*/ 	.word	0x000016d0


	//----- nvinfo : EIATTR_MBARRIER_INSTR_OFFSETS
	.align		4
.L_35:
        /*00bc*/ 	.byte	0x04, 0x39
        /*00be*/ 	.short	(.L_37 - .L_36)


	//   ....[0]....
.L_36:
        /*00c0*/ 	.word	0x00000240
        /*00c4*/ 	.word	0x000000ff
        /*00c8*/ 	.word	0x00000000
        /*00cc*/ 	.short	0x0100
        /*00ce*/ 	.byte	0x08
	.zero		1


	//   ....[1]....
        /*00d0*/ 	.word	0x00000250
        /*00d4*/ 	.word	0x000000ff
        /*00d8*/ 	.word	0x00000018
        /*00dc*/ 	.short	0x0100
        /*00de*/ 	.byte	0x08
	.zero		1


	//   ....[2]....
        /*00e0*/ 	.word	0x00000260
        /*00e4*/ 	.word	0x000000ff
        /*00e8*/ 	.word	0x00000008
        /*00ec*/ 	.short	0x0100
        /*00ee*/ 	.byte	0x08
	.zero		1


	//   ....[3]....
        /*00f0*/ 	.word	0x00000270
        /*00f4*/ 	.word	0x000000ff
        /*00f8*/ 	.word	0x00000020
        /*00fc*/ 	.short	0x0100
        /*00fe*/ 	.byte	0x08
	.zero		1


	//   ....[4]....
        /*0100*/ 	.word	0x00000280
        /*0104*/ 	.word	0x000000ff
        /*0108*/ 	.word	0x00000010
        /*010c*/ 	.short	0x0100
        /*010e*/ 	.byte	0x08
	.zero		1


	//   ....[5]....
        /*0110*/ 	.word	0x00000290
        /*0114*/ 	.word	0x000000ff
        /*0118*/ 	.word	0x00000028
        /*011c*/ 	.short	0x0100
        /*011e*/ 	.byte	0x08
	.zero		1


	//   ....[6]....
        /*0120*/ 	.word	0x000005a0
        /*0124*/ 	.word	0x000000ff
        /*0128*/ 	.word	0x00000060
        /*012c*/ 	.short	0x0100
        /*012e*/ 	.byte	0x08
	.zero		1


	//   ....[7]....
        /*0130*/ 	.word	0x00000610
        /*0134*/ 	.word	0x000000ff
        /*0138*/ 	.word	0x00000068
        /*013c*/ 	.short	0x0100
        /*013e*/ 	.byte	0x08
	.zero		1


	//   ....[8]....
        /*0140*/ 	.word	0x00000630
        /*0144*/ 	.word	0x000000ff
        /*0148*/ 	.word	0x00000040
        /*014c*/ 	.short	0x0100
        /*014e*/ 	.byte	0x09
	.zero		1


	//   ....[9]....
        /*0150*/ 	.word	0x00000640
        /*0154*/ 	.word	0x000000ff
        /*0158*/ 	.word	0x00000048
        /*015c*/ 	.short	0x0100
        /*015e*/ 	.byte	0x09
	.zero		1


	//   ....[10]....
        /*0160*/ 	.word	0x00000650
        /*0164*/ 	.word	0x000000ff
        /*0168*/ 	.word	0x00000050
        /*016c*/ 	.short	0x0100
        /*016e*/ 	.byte	0x09
	.zero		1


	//   ....[11]....
        /*0170*/ 	.word	0x00000660
        /*0174*/ 	.word	0x000000ff
        /*0178*/ 	.word	0x00000058
        /*017c*/ 	.short	0x0100
        /*017e*/ 	.byte	0x09
	.zero		1


	//   ....[12]....
        /*0180*/ 	.word	0x00001590
        /*0184*/ 	.word	0x000000ff
        /*0188*/ 	.word	0xfffffff8
        /*018c*/ 	.short	0x010a
        /*018e*/ 	.byte	0x2b
	.zero		1


	//   ....[13]....
        /*0190*/ 	.word	0x00001750
        /*0194*/ 	.word	0x00000003
        /*0198*/ 	.word	0x00000000
        /*019c*/ 	.short	0x010a
        /*019e*/ 	.byte	0x3f
	.zero		1


	//   ....[14]....
        /*01a0*/ 	.word	0x00001790
        /*01a4*/ 	.word	0x00000003
        /*01a8*/ 	.word	0x00000000
        /*01ac*/ 	.short	0x010a
        /*01ae*/ 	.byte	0x3f
	.zero		1


	//   ....[15]....
        /*01b0*/ 	.word	0x00001c50
        /*01b4*/ 	.word	0x000000ff
        /*01b8*/ 	.word	0x00000000
        /*01bc*/ 	.short	0x010a
        /*01be*/ 	.byte	0x04
	.zero		1


	//   ....[16]....
        /*01c0*/ 	.word	0x00001c90
        /*01c4*/ 	.word	0x000000ff
        /*01c8*/ 	.word	0x00000000
        /*01cc*/ 	.short	0x010a
        /*01ce*/ 	.byte	0x04
	.zero		1


	//   ....[17]....
        /*01d0*/ 	.word	0x000020b0
        /*01d4*/ 	.word	0x000000ff
        /*01d8*/ 	.word	0x00000000
        /*01dc*/ 	.short	0x0101
        /*01de*/ 	.byte	0x04
	.zero		1


	//   ....[18]....
        /*01e0*/ 	.word	0x000021b0
        /*01e4*/ 	.word	0x00000003
        /*01e8*/ 	.word	0x00000000
        /*01ec*/ 	.short	0x0101
        /*01ee*/ 	.byte	0x30
	.zero		1


	//   ....[19]....
        /*01f0*/ 	.word	0x00002280
        /*01f4*/ 	.word	0x000000ff
        /*01f8*/ 	.word	0x00000000
        /*01fc*/ 	.short	0x0101
        /*01fe*/ 	.byte	0x06
	.zero		1


	//   ....[20]....
        /*0200*/ 	.word	0x000022f0
        /*0204*/ 	.word	0x000000ff
        /*0208*/ 	.word	0x00000008
        /*020c*/ 	.short	0x010a
        /*020e*/ 	.byte	0x2b
	.zero		1


	//   ....[21]....
        /*0210*/ 	.word	0x00004030
        /*0214*/ 	.word	0x00000000
        /*0218*/ 	.word	0x00000000
        /*021c*/ 	.short	0x0101
        /*021e*/ 	.byte	0x30
	.zero		1


	//   ....[22]....
        /*0220*/ 	.word	0x00004920
        /*0224*/ 	.word	0x0000000b
        /*0228*/ 	.word	0x00000018
        /*022c*/ 	.short	0x010a
        /*022e*/ 	.byte	0x3f
	.zero		1


	//   ....[23]....
        /*0230*/ 	.word	0x00004d80
        /*0234*/ 	.word	0x00000006
        /*0238*/ 	.word	0x00000068
        /*023c*/ 	.short	0x0101
        /*023e*/ 	.byte	0x3f
	.zero		1


	//   ....[24]....
        /*0240*/ 	.word	0x000054a0
        /*0244*/ 	.word	0x00000007
        /*0248*/ 	.word	0x00000000
        /*024c*/ 	.short	0x010a
        /*024e*/ 	.byte	0x3f
	.zero		1


	//   ....[25]....
        /*0250*/ 	.word	0x00005520
        /*0254*/ 	.word	0x00000004
        /*0258*/ 	.word	0x00000000
        /*025c*/ 	.short	0x010a
        /*025e*/ 	.byte	0x3f
	.zero		1


	//   ....[26]....
        /*0260*/ 	.word	0x000055b0
        /*0264*/ 	.word	0x00000005
        /*0268*/ 	.word	0x00000000
        /*026c*/ 	.short	0x010a
        /*026e*/ 	.byte	0x3f
	.zero		1


	//   ....[27]....
        /*0270*/ 	.word	0x00005620
        /*0274*/ 	.word	0x00000003
        /*0278*/ 	.word	0xfffffff8
        /*027c*/ 	.short	0x010a
        /*027e*/ 	.byte	0x3f
	.zero		1


	//   ....[28]....
        /*0280*/ 	.word	0x00005670
        /*0284*/ 	.word	0x00000003
        /*0288*/ 	.word	0x00000000
        /*028c*/ 	.short	0x010a
        /*028e*/ 	.byte	0x3f
	.zero		1


	//   ....[29]....
        /*0290*/ 	.word	0x000056d0
        /*0294*/ 	.word	0x00000004
        /*0298*/ 	.word	0x00000000
        /*029c*/ 	.short	0x010a
        /*029e*/ 	.byte	0x3f
	.zero		1


	//   ....[30]....
        /*02a0*/ 	.word	0x00005730
        /*02a4*/ 	.word	0x00000003
        /*02a8*/ 	.word	0x00000008
        /*02ac*/ 	.short	0x010a
        /*02ae*/ 	.byte	0x3f
	.zero		1


	//   ....[31]....
        /*02b0*/ 	.word	0x00005800
        /*02b4*/ 	.word	0x0000000b
        /*02b8*/ 	.word	0x00000018
        /*02bc*/ 	.short	0x010a
        /*02be*/ 	.byte	0x3f
	.zero		1


	//   ....[32]....
        /*02c0*/ 	.word	0x000058d0
        /*02c4*/ 	.word	0x00000007
        /*02c8*/ 	.word	0x00000000
        /*02cc*/ 	.short	0x010a
        /*02ce*/ 	.byte	0x3f
	.zero		1


	//   ....[33]....
        /*02d0*/ 	.word	0x00005920
        /*02d4*/ 	.word	0x00000004
        /*02d8*/ 	.word	0x00000000
        /*02dc*/ 	.short	0x010a
        /*02de*/ 	.byte	0x3f
	.zero		1


	//----- nvinfo : EIATTR_NUM_MBARRIERS
	.align		4
.L_37:
        /*02e0*/ 	.byte	0x03, 0x38
        /*02e2*/ 	.short	0x000c


	//----- nvinfo : EIATTR_EXIT_INSTR_OFFSETS
	.align		4
        /*02e4*/ 	.byte	0x04, 0x1c
        /*02e6*/ 	.short	(.L_39 - .L_38)


	//   ....[0]....
.L_38:
        /*02e8*/ 	.word	0x00001160


	//   ....[1]....
        /*02ec*/ 	.word	0x000011c0


	//   ....[2]....
        /*02f0*/ 	.word	0x00004650


	//   ....[3]....
        /*02f4*/ 	.word	0x00004680


	//   ....[4]....
        /*02f8*/ 	.word	0x00005600


	//----- nvinfo : EIATTR_MAX_THREADS
	.align		4
.L_39:
        /*02fc*/ 	.byte	0x04, 0x05
        /*02fe*/ 	.short	(.L_41 - .L_40)
.L_40:
        /*0300*/ 	.word	0x00000180
        /*0304*/ 	.word	0x00000001
        /*0308*/ 	.word	0x00000001


	//----- nvinfo : EIATTR_CRS_STACK_SIZE
	.align		4
.L_41:
        /*030c*/ 	.byte	0x04, 0x1e
        /*030e*/ 	.short	(.L_43 - .L_42)
.L_42:
        /*0310*/ 	.word	0x00000000


	//----- nvinfo : EIATTR_CBANK_PARAM_SIZE
	.align		4
.L_43:
        /*0314*/ 	.byte	0x03, 0x19
        /*0316*/ 	.short	0x0470


	//----- nvinfo : EIATTR_PARAM_CBANK
	.align		4
        /*0318*/ 	.byte	0x04, 0x0a
        /*031a*/ 	.short	(.L_45 - .L_44)
	.align		4
.L_44:
        /*031c*/ 	.word	index@(.nv.constant0._ZN7cutlass13device_kernelINS_4gemm6kernel13GemmUniversalIN4cute5tupleIJiiiiEEENS1_10collective13CollectiveMmaINS1_34MainloopSm90TmaGmmaWarpSpecializedILi3ENS5_IJNS4_1CILi1EEESB_SB_EEENS1_32KernelTmaWarpSpecializedPingpongEEENS5_IJNSA_ILi64EEESF_SF_EEEfNS5_IJlSB_lEEEfSH_NS4_8TiledMMAINS4_8MMA_AtomIJNS4_4SM904GMMA29MMA_64x64x8_F32TF32TF32_SS_TNILNSL_7ScaleInE1ELSN_1EEEEEENS4_6LayoutISC_NS5_IJNSA_ILi0EEESR_SR_EEEEENS5_IJNS4_10UnderscoreESU_SU_EEEEENS4_13SM90_TMA_LOADENS4_14ComposedLayoutINS4_7SwizzleILi3ELi4ELi3EEENS4_18smem_ptr_flag_bitsILi32EEENSQ_INS5_IJNSA_ILi8EEENSA_ILi32EEEEEENS5_IJS14_SB_EEEEEEEvNS4_8identityESX_S18_vS19_EENS_8epilogue10collective6detail29Sm90TmaWarpSpecializedAdapterINS1C_15DefaultEpilogueIfSH_SH_NS1B_6thread17LinearCombinationIfLi1EffLNS1G_9ScaleType4KindE0ELNS_15FloatRoundStyleE2EfEENS1_15EpilogueDefaultEEEEEvvEEEEvNT_6ParamsE)
        /*0320*/ 	.short	0x0210
        /*0322*/ 	.short	0x0470


	//----- nvinfo : EIATTR_SW_WAR
	.align		4
.L_45:
        /*0324*/ 	.byte	0x04, 0x36
        /*0326*/ 	.short	(.L_47 - .L_46)
.L_46:
        /*0328*/ 	.word	0x00000008
.L_47:


//--------------------- .nv.callgraph             --------------------------
	.section	.nv.callgraph,"",@"SHT_CUDA_CALLGRAPH"
	.align	4
	.sectionentsize	8
	.align		4
        /*0000*/ 	.word	0x00000000
	.align		4
        /*0004*/ 	.word	0xffffffff
	.align		4
        /*0008*/ 	.word	index@(_ZN7cutlass13device_kernelINS_4gemm6kernel13GemmUniversalIN4cute5tupleIJiiiiEEENS1_10collective13CollectiveMmaINS1_34MainloopSm90TmaGmmaWarpSpecializedILi3ENS5_IJNS4_1CILi1EEESB_SB_EEENS1_32KernelTmaWarpSpecializedPingpongEEENS5_IJNSA_ILi64EEESF_SF_EEEfNS5_IJlSB_lEEEfSH_NS4_8TiledMMAINS4_8MMA_AtomIJNS4_4SM904GMMA29MMA_64x64x8_F32TF32TF32_SS_TNILNSL_7ScaleInE1ELSN_1EEEEEENS4_6LayoutISC_NS5_IJNSA_ILi0EEESR_SR_EEEEENS5_IJNS4_10UnderscoreESU_SU_EEEEENS4_13SM90_TMA_LOADENS4_14ComposedLayoutINS4_7SwizzleILi3ELi4ELi3EEENS4_18smem_ptr_flag_bitsILi32EEENSQ_INS5_IJNSA_ILi8EEENSA_ILi32EEEEEENS5_IJS14_SB_EEEEEEEvNS4_8identityESX_S18_vS19_EENS_8epilogue10collective6detail29Sm90TmaWarpSpecializedAdapterINS1C_15DefaultEpilogueIfSH_SH_NS1B_6thread17LinearCombinationIfLi1EffLNS1G_9ScaleType4KindE0ELNS_15FloatRoundStyleE2EfEENS1_15EpilogueDefaultEEEEEvvEEEEvNT_6ParamsE)
	.align		4
        /*000c*/ 	.word	index@(__assertfail)
	.align		4
        /*0010*/ 	.word	0x00000000
	.align		4
        /*0014*/ 	.word	0xfffffffe
	.align		4
        /*0018*/ 	.word	0x00000000
	.align		4
        /*001c*/ 	.word	0xfffffffd
	.align		4
        /*0020*/ 	.word	0x00000000
	.align		4
        /*0024*/ 	.word	0xfffffffc


//--------------------- .nv.constant4             --------------------------
	.section	.nv.constant4,"a",@progbits
	.align	8
	.align		8
.nv.constant4:
        /*0000*/ 	.dword	__assertfail
	.align		8
        /*0008*/ 	.dword	__unnamed_1
	.align		8
        /*0010*/ 	.dword	_ZN40_INTERNAL_a428a923_4_k_cu_076ba9e2_153414cuda3std3__45__cpo5beginE
	.align		8
        /*0018*/ 	.dword	_ZN40_INTERNAL_a428a923_4_k_cu_076ba9e2_153414cuda3std3__45__cpo3endE
	.align		8
        /*0020*/ 	.dword	_ZN40_INTERNAL_a428a923_4_k_cu_076ba9e2_153414cuda3std3__45__cpo6cbeginE
	.align		8
        /*0028*/ 	.dword	_ZN40_INTERNAL_a428a923_4_k_cu_076ba9e2_153414cuda3std3__45__cpo4cendE
	.align		8
        /*0030*/ 	.dword	_ZN40_INTERNAL_a428a923_4_k_cu_076ba9e2_153414cuda3std3__442_GLOBAL__N__a428a923_4_k_cu_076ba9e2_153416ignoreE
	.align		8
        /*0038*/ 	.dword	_ZN40_INTERNAL_a428a923_4_k_cu_076ba9e2_153414cuda3std3__419piecewise_constructE
	.align		8
        /*0040*/ 	.dword	_ZN40_INTERNAL_a428a923_4_k_cu_076ba9e2_153414cuda3std3__48in_placeE
	.align		8
        /*0048*/ 	.dword	_ZN40_INTERNAL_a428a923_4_k_cu_076ba9e2_153414cuda3std6ranges3__45__cpo4swapE
	.align		8
        /*0050*/ 	.dword	_ZN40_INTERNAL_a428a923_4_k_cu_076ba9e2_153414cuda3std6ranges3__45__cpo9iter_moveE
	.align		8
        /*0058*/ 	.dword	_ZN40_INTERNAL_a428a923_4_k_cu_076ba9e2_153414cute7productE
	.align		8
        /*0060*/ 	.dword	_ZN40_INTERNAL_a428a923_4_k_cu_076ba9e2_153414cute1_E
	.align		8
        /*0068*/ 	.dword	$str$22
	.align		8
        /*0070*/ 	.dword	$str$23


//--------------------- .text._ZN7cutlass13device_kernelINS_4gemm6kernel13GemmUniversalIN4cute5tupleIJiiiiEEENS1_10collective13CollectiveMmaINS1_34MainloopSm90TmaGmmaWarpSpecializedILi3ENS5_IJNS4_1CILi1EEESB_SB_EEENS1_32KernelTmaWarpSpecializedPingpongEEENS5_IJNSA_ILi64EEESF_SF_EEEfNS5_IJlSB_lEEEfSH_NS4_8TiledMMAINS4_8MMA_AtomIJNS4_4SM904GMMA29MMA_64x64x8_F32TF32TF32_SS_TNILNSL_7ScaleInE1ELSN_1EEEEEENS4_6LayoutISC_NS5_IJNSA_ILi0EEESR_SR_EEEEENS5_IJNS4_10UnderscoreESU_SU_EEEEENS4_13SM90_TMA_LOADENS4_14ComposedLayoutINS4_7SwizzleILi3ELi4ELi3EEENS4_18smem_ptr_flag_bitsILi32EEENSQ_INS5_IJNSA_ILi8EEENSA_ILi32EEEEEENS5_IJS14_SB_EEEEEEEvNS4_8identityESX_S18_vS19_EENS_8epilogue10collective6detail29Sm90TmaWarpSpecializedAdapterINS1C_15DefaultEpilogueIfSH_SH_NS1B_6thread17LinearCombinationIfLi1EffLNS1G_9ScaleType4KindE0ELNS_15FloatRoundStyleE2EfEENS1_15EpilogueDefaultEEEEEvvEEEEvNT_6ParamsE --------------------------
	.section	.text._ZN7cutlass13device_kernelINS_4gemm6kernel13GemmUniversalIN4cute5tupleIJiiiiEEENS1_10collective13CollectiveMmaINS1_34MainloopSm90TmaGmmaWarpSpecializedILi3ENS5_IJNS4_1CILi1EEESB_SB_EEENS1_32KernelTmaWarpSpecializedPingpongEEENS5_IJNSA_ILi64EEESF_SF_EEEfNS5_IJlSB_lEEEfSH_NS4_8TiledMMAINS4_8MMA_AtomIJNS4_4SM904GMMA29MMA_64x64x8_F32TF32TF32_SS_TNILNSL_7ScaleInE1ELSN_1EEEEEENS4_6LayoutISC_NS5_IJNSA_ILi0EEESR_SR_EEEEENS5_IJNS4_10UnderscoreESU_SU_EEEEENS4_13SM90_TMA_LOADENS4_14ComposedLayoutINS4_7SwizzleILi3ELi4ELi3EEENS4_18smem_ptr_flag_bitsILi32EEENSQ_INS5_IJNSA_ILi8EEENSA_ILi32EEEEEENS5_IJS14_SB_EEEEEEEvNS4_8identityESX_S18_vS19_EENS_8epilogue10collective6detail29Sm90TmaWarpSpecializedAdapterINS1C_15DefaultEpilogueIfSH_SH_NS1B_6thread17LinearCombinationIfLi1EffLNS1G_9ScaleType4KindE0ELNS_15FloatRoundStyleE2EfEENS1_15EpilogueDefaultEEEEEvvEEEEvNT_6ParamsE,"ax",@progbits
	.align	128
.text._ZN7cutlass13device_kernelINS_4gemm6kernel13GemmUniversalIN4cute5tupleIJiiiiEEENS1_10collective13CollectiveMmaINS1_34MainloopSm90TmaGmmaWarpSpecializedILi3ENS5_IJNS4_1CILi1EEESB_SB_EEENS1_32KernelTmaWarpSpecializedPingpongEEENS5_IJNSA_ILi64EEESF_SF_EEEfNS5_IJlSB_lEEEfSH_NS4_8TiledMMAINS4_8MMA_AtomIJNS4_4SM904GMMA29MMA_64x64x8_F32TF32TF32_SS_TNILNSL_7ScaleInE1ELSN_1EEEEEENS4_6LayoutISC_NS5_IJNSA_ILi0EEESR_SR_EEEEENS5_IJNS4_10UnderscoreESU_SU_EEEEENS4_13SM90_TMA_LOADENS4_14ComposedLayoutINS4_7SwizzleILi3ELi4ELi3EEENS4_18smem_ptr_flag_bitsILi32EEENSQ_INS5_IJNSA_ILi8EEENSA_ILi32EEEEEENS5_IJS14_SB_EEEEEEEvNS4_8identityESX_S18_vS19_EENS_8epilogue10collective6detail29Sm90TmaWarpSpecializedAdapterINS1C_15DefaultEpilogueIfSH_SH_NS1B_6thread17LinearCombinationIfLi1EffLNS1G_9ScaleType4KindE0ELNS_15FloatRoundStyleE2EfEENS1_15EpilogueDefaultEEEEEvvEEEEvNT_6ParamsE:
        .type           _ZN7cutlass13device_kernelINS_4gemm6kernel13GemmUniversalIN4cute5tupleIJiiiiEEENS1_10collective13CollectiveMmaINS1_34MainloopSm90TmaGmmaWarpSpecializedILi3ENS5_IJNS4_1CILi1EEESB_SB_EEENS1_32KernelTmaWarpSpecializedPingpongEEENS5_IJNSA_ILi64EEESF_SF_EEEfNS5_IJlSB_lEEEfSH_NS4_8TiledMMAINS4_8MMA_AtomIJNS4_4SM904GMMA29MMA_64x64x8_F32TF32TF32_SS_TNILNSL_7ScaleInE1ELSN_1EEEEEENS4_6LayoutISC_NS5_IJNSA_ILi0EEESR_SR_EEEEENS5_IJNS4_10UnderscoreESU_SU_EEEEENS4_13SM90_TMA_LOADENS4_14ComposedLayoutINS4_7SwizzleILi3ELi4ELi3EEENS4_18smem_ptr_flag_bitsILi32EEENSQ_INS5_IJNSA_ILi8EEENSA_ILi32EEEEEENS5_IJS14_SB_EEEEEEEvNS4_8identityESX_S18_vS19_EENS_8epilogue10collective6detail29Sm90TmaWarpSpecializedAdapterINS1C_15DefaultEpilogueIfSH_SH_NS1B_6thread17LinearCombinationIfLi1EffLNS1G_9ScaleType4KindE0ELNS_15FloatRoundStyleE2EfEENS1_15EpilogueDefaultEEEEEvvEEEEvNT_6ParamsE,@function
        .size           _ZN7cutlass13device_kernelINS_4gemm6kernel13GemmUniversalIN4cute5tupleIJiiiiEEENS1_10collective13CollectiveMmaINS1_34MainloopSm90TmaGmmaWarpSpecializedILi3ENS5_IJNS4_1CILi1EEESB_SB_EEENS1_32KernelTmaWarpSpecializedPingpongEEENS5_IJNSA_ILi64EEESF_SF_EEEfNS5_IJlSB_lEEEfSH_NS4_8TiledMMAINS4_8MMA_AtomIJNS4_4SM904GMMA29MMA_64x64x8_F32TF32TF32_SS_TNILNSL_7ScaleInE1ELSN_1EEEEEENS4_6LayoutISC_NS5_IJNSA_ILi0EEESR_SR_EEEEENS5_IJNS4_10UnderscoreESU_SU_EEEEENS4_13SM90_TMA_LOADENS4_14ComposedLayoutINS4_7SwizzleILi3ELi4ELi3EEENS4_18smem_ptr_flag_bitsILi32EEENSQ_INS5_IJNSA_ILi8EEENSA_ILi32EEEEEENS5_IJS14_SB_EEEEEEEvNS4_8identityESX_S18_vS19_EENS_8epilogue10collective6detail29Sm90TmaWarpSpecializedAdapterINS1C_15DefaultEpilogueIfSH_SH_NS1B_6thread17LinearCombinationIfLi1EffLNS1G_9ScaleType4KindE0ELNS_15FloatRoundStyleE2EfEENS1_15EpilogueDefaultEEEEEvvEEEEvNT_6ParamsE,(.L_x_131 - _ZN7cutlass13device_kernelINS_4gemm6kernel13GemmUniversalIN4cute5tupleIJiiiiEEENS1_10collective13CollectiveMmaINS1_34MainloopSm90TmaGmmaWarpSpecializedILi3ENS5_IJNS4_1CILi1EEESB_SB_EEENS1_32KernelTmaWarpSpecializedPingpongEEENS5_IJNSA_ILi64EEESF_SF_EEEfNS5_IJlSB_lEEEfSH_NS4_8TiledMMAINS4_8MMA_AtomIJNS4_4SM904GMMA29MMA_64x64x8_F32TF32TF32_SS_TNILNSL_7ScaleInE1ELSN_1EEEEEENS4_6LayoutISC_NS5_IJNSA_ILi0EEESR_SR_EEEEENS5_IJNS4_10UnderscoreESU_SU_EEEEENS4_13SM90_TMA_LOADENS4_14ComposedLayoutINS4_7SwizzleILi3ELi4ELi3EEENS4_18smem_ptr_flag_bitsILi32EEENSQ_INS5_IJNSA_ILi8EEENSA_ILi32EEEEEENS5_IJS14_SB_EEEEEEEvNS4_8identityESX_S18_vS19_EENS_8epilogue10collective6detail29Sm90TmaWarpSpecializedAdapterINS1C_15DefaultEpilogueIfSH_SH_NS1B_6thread17LinearCombinationIfLi1EffLNS1G_9ScaleType4KindE0ELNS_15FloatRoundStyleE2EfEENS1_15EpilogueDefaultEEEEEvvEEEEvNT_6ParamsE)
        .other          _ZN7cutlass13device_kernelINS_4gemm6kernel13GemmUniversalIN4cute5tupleIJiiiiEEENS1_10collective13CollectiveMmaINS1_34MainloopSm90TmaGmmaWarpSpecializedILi3ENS5_IJNS4_1CILi1EEESB_SB_EEENS1_32KernelTmaWarpSpecializedPingpongEEENS5_IJNSA_ILi64EEESF_SF_EEEfNS5_IJlSB_lEEEfSH_NS4_8TiledMMAINS4_8MMA_AtomIJNS4_4SM904GMMA29MMA_64x64x8_F32TF32TF32_SS_TNILNSL_7ScaleInE1ELSN_1EEEEEENS4_6LayoutISC_NS5_IJNSA_ILi0EEESR_SR_EEEEENS5_IJNS4_10UnderscoreESU_SU_EEEEENS4_13SM90_TMA_LOADENS4_14ComposedLayoutINS4_7SwizzleILi3ELi4ELi3EEENS4_18smem_ptr_flag_bitsILi32EEENSQ_INS5_IJNSA_ILi8EEENSA_ILi32EEEEEENS5_IJS14_SB_EEEEEEEvNS4_8identityESX_S18_vS19_EENS_8epilogue10collective6detail29Sm90TmaWarpSpecializedAdapterINS1C_15DefaultEpilogueIfSH_SH_NS1B_6thread17LinearCombinationIfLi1EffLNS1G_9ScaleType4KindE0ELNS_15FloatRoundStyleE2EfEENS1_15EpilogueDefaultEEEEEvvEEEEvNT_6ParamsE,@"STO_CUDA_ENTRY STV_DEFAULT"
_ZN7cutlass13device_kernelINS_4gemm6kernel13GemmUniversalIN4cute5tupleIJiiiiEEENS1_10collective13CollectiveMmaINS1_34MainloopSm90TmaGmmaWarpSpecializedILi3ENS5_IJNS4_1CILi1EEESB_SB_EEENS1_32KernelTmaWarpSpecializedPingpongEEENS5_IJNSA_ILi64EEESF_SF_EEEfNS5_IJlSB_lEEEfSH_NS4_8TiledMMAINS4_8MMA_AtomIJNS4_4SM904GMMA29MMA_64x64x8_F32TF32TF32_SS_TNILNSL_7ScaleInE1ELSN_1EEEEEENS4_6LayoutISC_NS5_IJNSA_ILi0EEESR_SR_EEEEENS5_IJNS4_10UnderscoreESU_SU_EEEEENS4_13SM90_TMA_LOADENS4_14ComposedLayoutINS4_7SwizzleILi3ELi4ELi3EEENS4_18smem_ptr_flag_bitsILi32EEENSQ_INS5_IJNSA_ILi8EEENSA_ILi32EEEEEENS5_IJS14_SB_EEEEEEEvNS4_8identityESX_S18_vS19_EENS_8epilogue10collective6detail29Sm90TmaWarpSpecializedAdapterINS1C_15DefaultEpilogueIfSH_SH_NS1B_6thread17LinearCombinationIfLi1EffLNS1G_9ScaleType4KindE0ELNS_15FloatRoundStyleE2EfEENS1_15EpilogueDefaultEEEEEvvEEEEvNT_6ParamsE:
[----:B------:R-:W0:Y:S02]  /*0000*/  LDC R1, c[0x0][0x28] ;  /* 0x00000a00ff017b82 */ /* 0x000e240000000800 */
[----:B0-----:R-:W-:Y:S01]  /*0010*/  VIADD R1, R1, 0xfffffff8 ;  /* 0xfffffff801017836 */ /* 0x001fe20000000000 */
[----:B------:R-:W0:Y:S01]  /*0020*/  S2R R4, SR_TID.X ;  /* 0x0000000000047919 */ /* 0x000e220000002100 */
[----:B------:R-:W-:Y:S01]  /*0030*/  ELECT P0, URZ, PT ;  /* 0x00000000003f782f */ /* 0x000fe20003800000 */
[----:B------:R-:W-:Y:S01]  /*0040*/  BSSY B0, `(.L_x_0) ;  /* 0x000000f000007945 */ /* 0x000fe20003800000 */
[--C-:B0-----:R-:W-:Y:S02]  /*0050*/  SHF.R.U32.HI R0, RZ, 0x5, R4.reuse ;  /* 0x00000005ff007819 */ /* 0x101fe40000011604 */
[----:B------:R-:W-:-:S03]  /*0060*/  SHF.R.U32.HI R5, RZ, 0x7, R4 ;  /* 0x00000007ff057819 */ /* 0x000fc60000011604 */
[----:B------:R-:W0:Y:S04]  /*0070*/  SHFL.IDX PT, R2, R0, RZ, 0x1f ;  /* 0x00001fff00027589 */ /* 0x000e2800000e0000 */
[----:B------:R1:W2:Y:S01]  /*0080*/  SHFL.IDX PT, R7, R5, RZ, 0x1f ;  /* 0x00001fff05077589 */ /* 0x0002a200000e0000 */
[----:B0-----:R-:W-:-:S13]  /*0090*/  ISETP.NE.OR P0, PT, R2, RZ, !P0 ;  /* 0x000000ff0200720c */ /* 0x001fda0004705670 */
[----:B-12---:R-:W-:Y:S05]  /*00a0*/  @P0 BRA `(.L_x_1) ;  /* 0x0000000000200947 */ /* 0x006fea0003800000 */
[----:B------:R-:W-:Y:S02]  /*00b0*/  ULDC.64 UR4, c[0x0][0x198] ;  /* 0x0000660000047ab9 */ /* 0x000fe40000000a00 */
[----:B------:R-:W-:Y:S02]  /*00c0*/  UIADD3 UR6, UP0, UR4, 0xf0, URZ ;  /* 0x000000f004067890 */ /* 0x000fe4000ff1e03f */
[----:B------:R-:W-:Y:S02]  /*00d0*/  UIADD3 UR4, UP1, UR4, 0x1f0, URZ ;  /* 0x000001f004047890 */ /* 0x000fe4000ff3e03f */
[----:B------:R-:W-:Y:S02]  /*00e0*/  UIADD3.X UR7, URZ, UR5, URZ, UP0, !UPT ;  /* 0x000000053f077290 */ /* 0x000fe400087fe43f */
[----:B------:R-:W-:-:S07]  /*00f0*/  UIADD3.X UR5, URZ, UR5, URZ, UP1, !UPT ;  /* 0x000000053f057290 */ /* 0x000fce0008ffe43f */
[----:B------:R0:W-:Y:S02]  /*0100*/  UTMACCTL.PF [UR6] ;  /* 0x00000000060079b9 */ /* 0x0001e40008040000 */
[----:B------:R0:W-:Y:S02]  /*0110*/  UTMACCTL.PF [UR4] ;  /* 0x00000000040079b9 */ /* 0x0001e40008040000 */
[----:B0-----:R-:W-:Y:S01]  /*0120*/  NOP ;  /* 0x0000000000007918 */ /* 0x001fe20000000000 */
.L_x_1:
[----:B------:R-:W-:Y:S05]  /*0130*/  BSYNC B0 ;  /* 0x0000000000007941 */ /* 0x000fea0003800000 */
.L_x_0:
[----:B------:R-:W0:Y:S02]  /*0140*/  SHFL.IDX PT, R3, R0, RZ, 0x1f ;  /* 0x00001fff00037589 */ /* 0x000e2400000e0000 */
[----:B0-----:R-:W-:-:S13]  /*0150*/  ISETP.NE.AND P0, PT, R3, RZ, PT ;  /* 0x000000ff0300720c */ /* 0x001fda0003f05270 */
[----:B------:R-:W-:Y:S05]  /*0160*/  @P0 BRA `(.L_x_2) ;  /* 0x0000000000500947 */ /* 0x000fea0003800000 */
[----:B------:R-:W0:Y:S01]  /*0170*/  S2UR UR8, SR_CgaCtaId ;  /* 0x00000000000879c3 */ /* 0x000e220000008800 */
[----:B------:R-:W-:Y:S01]  /*0180*/  UMOV UR4, 0x400 ;  /* 0x0000040000047882 */ /* 0x000fe20000000000 */
[----:B------:R-:W-:Y:S01]  /*0190*/  UMOV UR5, 0x1 ;  /* 0x0000000100057882 */ /* 0x000fe20000000000 */
[----:B------:R-:W-:Y:S01]  /*01a0*/  UMOV UR6, 0x80 ;  /* 0x0000008000067882 */ /* 0x000fe20000000000 */
[----:B------:R-:W-:Y:S01]  /*01b0*/  ELECT P0, URZ, PT ;  /* 0x00000000003f782f */ /* 0x000fe20003800000 */
[----:B------:R-:W-:-:S04]  /*01c0*/  UIADD3 UR6, -UR6, 0x100000, URZ ;  /* 0x0010000006067890 */ /* 0x000fc8000fffe13f */
[----:B------:R-:W-:Y:S02]  /*01d0*/  USHF.L.U32 UR7, UR6, 0xb, URZ ;  /* 0x0000000b06077899 */ /* 0x000fe4000800063f */
[----:B------:R-:W-:Y:S02]  /*01e0*/  USHF.L.U32 UR6, UR6, 0x1, URZ ;  /* 0x0000000106067899 */ /* 0x000fe4000800063f */
[----:B0-----:R-:W-:Y:S02]  /*01f0*/  ULEA UR8, UR8, UR4, 0x18 ;  /* 0x0000000408087291 */ /* 0x001fe4000f8ec03f */
[----:B------:R-:W-:-:S04]  /*0200*/  UIADD3 UR4, -UR5, 0x100000, URZ ;  /* 0x0010000005047890 */ /* 0x000fc8000fffe13f */
[----:B------:R-:W-:Y:S02]  /*0210*/  USHF.L.U32 UR5, UR4, 0xb, URZ ;  /* 0x0000000b04057899 */ /* 0x000fe4000800063f */
[----:B------:R-:W-:Y:S01]  /*0220*/  USHF.L.U32 UR4, UR4, 0x1, URZ ;  /* 0x0000000104047899 */ /* 0x000fe2000800063f */
[----:B------:R-:W0:Y:S11]  /*0230*/  FENCE.VIEW.ASYNC.S ;  /* 0x00000000000073c6 */ /* 0x000e360000000000 */
[----:B0-----:R0:W1:Y:S01]  /*0240*/  SYNCS.EXCH.64 URZ, [UR8], UR4 ;  /* 0x00000004083f75b2 */ /* 0x0010620008000100 */
[----:B------:R0:W2:Y:S01]  /*0250*/  SYNCS.EXCH.64 URZ, [UR8+0x18], UR6 ;  /* 0x00001806083f75b2 */ /* 0x0000a20008000100 */
[----:B------:R0:W3:Y:S01]  /*0260*/  SYNCS.EXCH.64 URZ, [UR8+0x8], UR4 ;  /* 0x00000804083f75b2 */ /* 0x0000e20008000100 */
[----:B------:R0:W4:Y:S01]  /*0270*/  SYNCS.EXCH.64 URZ, [UR8+0x20], UR6 ;  /* 0x00002006083f75b2 */ /* 0x0001220008000100 */
[----:B------:R0:W0:Y:S01]  /*0280*/  SYNCS.EXCH.64 URZ, [UR8+0x10], UR4 ;  /* 0x00001004083f75b2 */ /* 0x0000220008000100 */
[----:B------:R0:W0:Y:S01]  /*0290*/  SYNCS.EXCH.64 URZ, [UR8+0x28], UR6 ;  /* 0x00002806083f75b2 */ /* 0x0000220008000100 */
[----:B------:R-:W-:Y:S01]  /*02a0*/  NOP ;  /* 0x0000000000007918 */ /* 0x000fe20000000000 */
.L_x_2:
[----:B------:R-:W5:Y:S01]  /*02b0*/  SHFL.IDX PT, R6, R0, RZ, 0x1f ;  /* 0x00001fff00067589 */ /* 0x000f6200000e0000 */
[----:B------:R-:W-:Y:S01]  /*02c0*/  ELECT P0, URZ, PT ;  /* 0x00000000003f782f */ /* 0x000fe20003800000 */
[----:B------:R-:W-:Y:S01]  /*02d0*/  NOP ;  /* 0x0000000000007918 */ /* 0x000fe20000000000 */
[----:B------:R-:W-:Y:S01]  /*02e0*/  ELECT P1, URZ, PT ;  /* 0x00000000003f782f */ /* 0x000fe20003820000 */
[----:B------:R-:W1:Y:S01]  /*02f0*/  SHFL.IDX PT, R3, R0, RZ, 0x1f ;  /* 0x00001fff00037589 */ /* 0x000e6200000e0000 */
[----:B0-----:R-:W-:Y:S01]  /*0300*/  UMOV UR4, 0x20 ;  /* 0x0000002000047882 */ /* 0x001fe20000000000 */
[----:B------:R-:W-:Y:S01]  /*0310*/  UMOV UR11, 0x80 ;  /* 0x00000080000b7882 */ /* 0x000fe20000000000 */
[----:B------:R-:W-:Y:S01]  /*0320*/  NOP ;  /* 0x0000000000007918 */ /* 0x000fe20000000000 */
[----:B------:R-:W0:Y:S01]  /*0330*/  SHFL.IDX PT, R5, R5, RZ, 0x1f ;  /* 0x00001fff05057589 */ /* 0x000e2200000e0000 */
[C---:B------:R-:W-:Y:S01]  /*0340*/  VIADD R31, R7.reuse, 0xffffffff ;  /* 0xffffffff071f7836 */ /* 0x040fe20000000000 */
[----:B------:R-:W-:Y:S01]  /*0350*/  ULDC.64 UR36, c[0x0][0x208] ;  /* 0x0000820000247ab9 */ /* 0x000fe20000000a00 */
[----:B------:R-:W-:-:S03]  /*0360*/  ISETP.NE.AND P2, PT, R7, RZ, PT ;  /* 0x000000ff0700720c */ /* 0x000fc60003f45270 */
[----:B------:R-:W-:Y:S02]  /*0370*/  ISETP.GE.U32.AND P3, PT, R31, 0x2, PT ;  /* 0x000000021f00780c */ /* 0x000fe40003f66070 */
[----:B-----5:R-:W-:Y:S02]  /*0380*/  ISETP.NE.OR P0, PT, R6, RZ, !P0 ;  /* 0x000000ff0600720c */ /* 0x020fe40004705670 */
[----:B-1----:R-:W-:Y:S02]  /*0390*/  ISETP.NE.OR P1, PT, R3, RZ, !P1 ;  /* 0x000000ff0300720c */ /* 0x002fe40004f25670 */
[----:B------:R-:W-:Y:S02]  /*03a0*/  SHF.R.S32.HI R3, RZ, 0x1f, R2 ;  /* 0x0000001fff037819 */ /* 0x000fe40000011402 */
[----:B0-----:R-:W-:Y:S02]  /*03b0*/  R2UR UR43, R5 ;  /* 0x00000000052b72ca */ /* 0x001fe400000e0000 */
[----:B------:R-:W-:-:S05]  /*03c0*/  LEA.HI R3, R3, R2, RZ, 0x2 ;  /* 0x0000000203037211 */ /* 0x000fca00078f10ff */
[----:B------:R-:W-:Y:S01]  /*03d0*/  VOTEU.ALL UP0, P0 ;  /* 0x00000000003f7886 */ /* 0x000fe20000000000 */
[----:B------:R-:W-:Y:S01]  /*03e0*/  LOP3.LUT R3, R3, 0xfffffffc, RZ, 0xc0, !PT ;  /* 0xfffffffc03037812 */ /* 0x000fe200078ec0ff */
[----:B------:R-:W-:-:S03]  /*03f0*/  VOTEU.ALL UP1, P1 ;  /* 0x00000000003f7886 */ /* 0x000fc60000820000 */
[----:B------:R-:W0:Y:S01]  /*0400*/  @!UP0 S2UR UR7, SR_CgaCtaId ;  /* 0x00000000000789c3 */ /* 0x000e220000008800 */
[----:B------:R-:W-:Y:S01]  /*0410*/  @!UP0 UMOV UR6, 0x400 ;  /* 0x0000040000068882 */ /* 0x000fe20000000000 */
[----:B------:R-:W-:-:S04]  /*0420*/  @!UP0 UIADD3 UR4, -UR4, 0x100000, URZ ;  /* 0x0010000004048890 */ /* 0x000fc8000fffe13f */
[----:B------:R-:W-:Y:S02]  /*0430*/  @!UP0 USHF.L.U32 UR5, UR4, 0xb, URZ ;  /* 0x0000000b04058899 */ /* 0x000fe4000800063f */
[----:B------:R-:W-:Y:S01]  /*0440*/  @!UP0 USHF.L.U32 UR4, UR4, 0x1, URZ ;  /* 0x0000000104048899 */ /* 0x000fe2000800063f */
[----:B------:R-:W-:Y:S01]  /*0450*/  IMAD.IADD R14, R2, 0x1, -R3 ;  /* 0x00000001020e7824 */ /* 0x000fe200078e0a03 */
[----:B------:R-:W-:Y:S01]  /*0460*/  @!UP1 UMOV UR9, 0x400 ;  /* 0x0000040000099882 */ /* 0x000fe20000000000 */
[----:B------:R-:W-:Y:S01]  /*0470*/  VOTEU.ALL UP2, P1 ;  /* 0x00000000003f7886 */ /* 0x000fe20000840000 */
[----:B------:R-:W-:Y:S01]  /*0480*/  VOTEU.ALL UP3, P1 ;  /* 0x00000000003f7886 */ /* 0x000fe20000860000 */
[----:B------:R-:W-:Y:S01]  /*0490*/  VOTEU.ALL UP4, P1 ;  /* 0x00000000003f7886 */ /* 0x000fe20000880000 */
[----:B------:R-:W1:Y:S01]  /*04a0*/  @!UP1 S2UR UR10, SR_CgaCtaId ;  /* 0x00000000000a99c3 */ /* 0x000e620000008800 */
[----:B------:R-:W-:Y:S01]  /*04b0*/  VOTEU.ALL UP5, P1 ;  /* 0x00000000003f7886 */ /* 0x000fe200008a0000 */
[----:B------:R-:W-:-:S04]  /*04c0*/  SHF.R.S32.HI R3, RZ, 0x1f, R4 ;  /* 0x0000001fff037819 */ /* 0x000fc80000011404 */
[----:B------:R-:W-:-:S04]  /*04d0*/  LEA.HI R3, R3, R4, RZ, 0x7 ;  /* 0x0000000403037211 */ /* 0x000fc800078f38ff */
[----:B------:R-:W-:-:S05]  /*04e0*/  LOP3.LUT R3, R3, 0xffffff80, RZ, 0xc0, !PT ;  /* 0xffffff8003037812 */ /* 0x000fca00078ec0ff */
[----:B------:R-:W-:Y:S01]  /*04f0*/  IMAD.IADD R5, R4, 0x1, -R3 ;  /* 0x0000000104057824 */ /* 0x000fe200078e0a03 */
[----:B0-----:R-:W-:Y:S02]  /*0500*/  @!UP0 ULEA UR8, UR7, UR6, 0x18 ;  /* 0x0000000607088291 */ /* 0x001fe4000f8ec03f */
[----:B------:R-:W-:-:S04]  /*0510*/  @!UP1 UIADD3 UR6, -UR11, 0x100000, URZ ;  /* 0x001000000b069890 */ /* 0x000fc8000fffe13f */
[----:B------:R-:W-:Y:S02]  /*0520*/  @!UP1 USHF.L.U32 UR7, UR6, 0xb, URZ ;  /* 0x0000000b06079899 */ /* 0x000fe4000800063f */
[----:B------:R-:W-:Y:S01]  /*0530*/  @!UP1 USHF.L.U32 UR6, UR6, 0x1, URZ ;  /* 0x0000000106069899 */ /* 0x000fe2000800063f */
[----:B------:R-:W-:Y:S01]  /*0540*/  VOTEU.ALL UP0, P0 ;  /* 0x00000000003f7886 */ /* 0x000fe20000000000 */
[----:B-1----:R-:W-:Y:S01]  /*0550*/  @!UP1 ULEA UR9, UR10, UR9, 0x18 ;  /* 0x000000090a099291 */ /* 0x002fe2000f8ec03f */
[----:B------:R-:W-:Y:S02]  /*0560*/  VOTEU.ALL UP1, P0 ;  /* 0x00000000003f7886 */ /* 0x000fe40000020000 */
[----:B------:R-:W-:Y:S01]  /*0570*/  ULDC.64 UR10, c[0x0][0x598] ;  /* 0x00016600000a7ab9 */ /* 0x000fe20000000a00 */
[----:B------:R-:W-:Y:S01]  /*0580*/  ISETP.NE.AND P0, PT, R14, 0x3, PT ;  /* 0x000000030e00780c */ /* 0x000fe20003f05270 */
[----:B------:R-:W0:Y:S02]  /*0590*/  FENCE.VIEW.ASYNC.S ;  /* 0x00000000000073c6 */ /* 0x000e240000000000 */
[----:B0-----:R0:W2:Y:S01]  /*05a0*/  @!UP0 SYNCS.EXCH.64 URZ, [UR8+0x60], UR4 ;  /* 0x00006004083f85b2 */ /* 0x0010a20008000100 */
[----:B------:R-:W-:-:S02]  /*05b0*/  ISETP.NE.U32.AND P1, PT, RZ, UR10, PT ;  /* 0x0000000aff007c0c */ /* 0x000fc4000bf25070 */
[----:B------:R-:W-:Y:S02]  /*05c0*/  ISETP.EQ.OR P0, PT, R14, RZ, !P0 ;  /* 0x000000ff0e00720c */ /* 0x000fe40004702670 */
[----:B------:R-:W-:Y:S02]  /*05d0*/  ISETP.NE.AND.EX P1, PT, RZ, UR11, PT, P1 ;  /* 0x0000000bff007c0c */ /* 0x000fe4000bf25310 */
[----:B------:R-:W-:-:S04]  /*05e0*/  ISETP.EQ.AND P0, PT, R7, RZ, P0 ;  /* 0x000000ff0700720c */ /* 0x000fc80000702270 */
[----:B------:R-:W-:-:S04]  /*05f0*/  SEL R23, RZ, 0x1, !P0 ;  /* 0x00000001ff177807 */ /* 0x000fc80004000000 */
[----:B------:R-:W-:Y:S01]  /*0600*/  SEL R23, R23, 0x2, P3 ;  /* 0x0000000217177807 */ /* 0x000fe20001800000 */
[----:B------:R0:W2:Y:S01]  /*0610*/  @!UP1 SYNCS.EXCH.64 URZ, [UR8+0x68], UR4 ;  /* 0x00006804083f95b2 */ /* 0x0000a20008000100 */
[----:B------:R-:W-:Y:S01]  /*0620*/  NOP ;  /* 0x0000000000007918 */ /* 0x000fe20000000000 */
[----:B------:R0:W2:Y:S01]  /*0630*/  @!UP2 SYNCS.EXCH.64 URZ, [UR9+0x40], UR6 ;  /* 0x00004006093fa5b2 */ /* 0x0000a20008000100 */
[----:B------:R0:W2:Y:S01]  /*0640*/  @!UP3 SYNCS.EXCH.64 URZ, [UR9+0x48], UR6 ;  /* 0x00004806093fb5b2 */ /* 0x0000a20008000100 */
[----:B------:R0:W2:Y:S01]  /*0650*/  @!UP4 SYNCS.EXCH.64 URZ, [UR9+0x50], UR6 ;  /* 0x00005006093fc5b2 */ /* 0x0000a20008000100 */
[----:B------:R0:W2:Y:S01]  /*0660*/  @!UP5 SYNCS.EXCH.64 URZ, [UR9+0x58], UR6 ;  /* 0x00005806093fd5b2 */ /* 0x0000a20008000100 */
[----:B------:R-:W-:Y:S01]  /*0670*/  NOP ;  /* 0x0000000000007918 */ /* 0x000fe20000000000 */
[----:B--234-:R-:W-:Y:S06]  /*0680*/  BAR.SYNC.DEFER_BLOCKING 0x0 ;  /* 0x0000000000007b1d */ /* 0x01cfec0000010000 */
[----:B0-----:R-:W-:Y:S05]  /*0690*/  @!P1 BRA `(.L_x_3) ;  /* 0x00000000001c9947 */ /* 0x001fea0003800000 */
[----:B------:R-:W0:Y:S02]  /*06a0*/  LDC.64 R2, c[0x0][0x598] ;  /* 0x00016600ff027b82 */ /* 0x000e240000000a00 */
[----:B0-----:R-:W2:Y:S02]  /*06b0*/  LDG.E.64 R2, desc[UR36][R2.64] ;  /* 0x0000002402027981 */ /* 0x001ea4000c1e1b00 */
[----:B--2---:R-:W-:-:S04]  /*06c0*/  ISETP.NE.U32.AND P0, PT, R2, RZ, PT ;  /* 0x000000ff0200720c */ /* 0x004fc80003f05070 */
[----:B------:R-:W-:-:S13]  /*06d0*/  ISETP.NE.AND.EX P0, PT, R3, RZ, PT, P0 ;  /* 0x000000ff0300720c */ /* 0x000fda0003f05300 */
[----:B------:R-:W-:Y:S05]  /*06e0*/  @!P0 BRA `(.L_x_3) ;  /* 0x0000000000088947 */ /* 0x000fea0003800000 */
[----:B------:R1:W5:Y:S01]  /*06f0*/  LD.E R56, desc[UR36][R2.64] ;  /* 0x0000002402387980 */ /* 0x000362000c101900 */
[----:B------:R-:W-:Y:S05]  /*0700*/  BRA `(.L_x_4) ;  /* 0x0000000000247947 */ /* 0x000fea0003800000 */
.L_x_3:
[----:B------:R-:W-:Y:S02]  /*0710*/  ULDC.64 UR4, c[0x0][0x588] ;  /* 0x0001620000047ab9 */ /* 0x000fe40000000a00 */
[----:B------:R-:W-:-:S04]  /*0720*/  ISETP.NE.U32.AND P0, PT, RZ, UR4, PT ;  /* 0x00000004ff007c0c */ /* 0x000fc8000bf05070 */
[----:B------:R-:W-:-:S13]  /*0730*/  ISETP.NE.AND.EX P0, PT, RZ, UR5, PT, P0 ;  /* 0x00000005ff007c0c */ /* 0x000fda000bf05300 */
[----:B------:R-:W-:Y:S05]  /*0740*/  @!P0 BRA `(.L_x_5) ;  /* 0x00000000000c8947 */ /* 0x000fea0003800000 */
[----:B------:R-:W0:Y:S02]  /*0750*/  LDC.64 R56, c[0x0][0x588] ;  /* 0x00016200ff387b82 */ /* 0x000e240000000a00 */
[----:B0-----:R0:W5:Y:S01]  /*0760*/  LDG.E R56, desc[UR36][R56.64] ;  /* 0x0000002438387981 */ /* 0x001162000c1e1900 */
[----:B------:R-:W-:Y:S05]  /*0770*/  BRA `(.L_x_4) ;  /* 0x0000000000087947 */ /* 0x000fea0003800000 */
.L_x_5:
[----:B------:R-:W-:Y:S02]  /*0780*/  ULDC UR4, c[0x0][0x580] ;  /* 0x0001600000047ab9 */ /* 0x000fe40000000800 */
[----:B------:R-:W-:-:S07]  /*0790*/  IMAD.U32 R56, RZ, RZ, UR4 ;  /* 0x00000004ff387e24 */ /* 0x000fce000f8e00ff */
.L_x_4:
[----:B------:R-:W-:Y:S02]  /*07a0*/  ULDC.64 UR4, c[0x0][0x5a0] ;  /* 0x0001680000047ab9 */ /* 0x000fe40000000a00 */
[----:B------:R-:W-:-:S04]  /*07b0*/  ISETP.NE.U32.AND P0, PT, RZ, UR4, PT ;  /* 0x00000004ff007c0c */ /* 0x000fc8000bf05070 */
[----:B------:R-:W-:-:S13]  /*07c0*/  ISETP.NE.AND.EX P0, PT, RZ, UR5, PT, P0 ;  /* 0x00000005ff007c0c */ /* 0x000fda000bf05300 */
[----:B------:R-:W-:Y:S05]  /*07d0*/  @!P0 BRA `(.L_x_6) ;  /* 0x00000000001c8947 */ /* 0x000fea0003800000 */
[----:B-1----:R-:W1:Y:S02]  /*07e0*/  LDC.64 R2, c[0x0][0x5a0] ;  /* 0x00016800ff027b82 */ /* 0x002e640000000a00 */
[----:B-1----:R-:W2:Y:S02]  /*07f0*/  LDG.E.64 R2, desc[UR36][R2.64] ;  /* 0x0000002402027981 */ /* 0x002ea4000c1e1b00 */
[----:B--2---:R-:W-:-:S04]  /*0800*/  ISETP.NE.U32.AND P0, PT, R2, RZ, PT ;  /* 0x000000ff0200720c */ /* 0x004fc80003f05070 */
[----:B------:R-:W-:-:S13]  /*0810*/  ISETP.NE.AND.EX P0, PT, R3, RZ, PT, P0 ;  /* 0x000000ff0300720c */ /* 0x000fda0003f05300 */
[----:B------:R-:W-:Y:S05]  /*0820*/  @!P0 BRA `(.L_x_6) ;  /* 0x0000000000088947 */ /* 0x000fea0003800000 */
[----:B0-----:R2:W5:Y:S01]  /*0830*/  LD.E R57, desc[UR36][R2.64] ;  /* 0x0000002402397980 */ /* 0x001562000c101900 */
[----:B------:R-:W-:Y:S05]  /*0840*/  BRA `(.L_x_7) ;  /* 0x0000000000247947 */ /* 0x000fea0003800000 */
.L_x_6:
[----:B------:R-:W-:Y:S02]  /*0850*/  ULDC.64 UR4, c[0x0][0x590] ;  /* 0x0001640000047ab9 */ /* 0x000fe40000000a00 */
[----:B------:R-:W-:-:S04]  /*0860*/  ISETP.NE.U32.AND P0, PT, RZ, UR4, PT ;  /* 0x00000004ff007c0c */ /* 0x000fc8000bf05070 */
[----:B------:R-:W-:-:S13]  /*0870*/  ISETP.NE.AND.EX P0, PT, RZ, UR5, PT, P0 ;  /* 0x00000005ff007c0c */ /* 0x000fda000bf05300 */
[----:B------:R-:W-:Y:S05]  /*0880*/  @!P0 BRA `(.L_x_8) ;  /* 0x00000000000c8947 */ /* 0x000fea0003800000 */
[----:B-1----:R-:W0:Y:S02]  /*0890*/  LDC.64 R2, c[0x0][0x590] ;  /* 0x00016400ff027b82 */ /* 0x002e240000000a00 */
[----:B0-----:R0:W5:Y:S01]  /*08a0*/  LDG.E R57, desc[UR36][R2.64] ;  /* 0x0000002402397981 */ /* 0x001162000c1e1900 */
[----:B------:R-:W-:Y:S05]  /*08b0*/  BRA `(.L_x_7) ;  /* 0x0000000000087947 */ /* 0x000fea0003800000 */
.L_x_8:
[----:B------:R-:W-:Y:S02]  /*08c0*/  ULDC UR4, c[0x0][0x584] ;  /* 0x0001610000047ab9 */ /* 0x000fe40000000800 */
[----:B0-----:R-:W-:-:S07]  /*08d0*/  IMAD.U32 R57, RZ, RZ, UR4 ;  /* 0x00000004ff397e24 */ /* 0x001fce000f8e00ff */
.L_x_7:
[----:B012---:R-:W0:Y:S01]  /*08e0*/  LDC R2, c[0x0][0x65c] ;  /* 0x00019700ff027b82 */ /* 0x007e220000000800 */
[----:B------:R-:W1:Y:S01]  /*08f0*/  S2R R15, SR_CTAID.Y ;  /* 0x00000000000f7919 */ /* 0x000e620000002600 */
[----:B------:R-:W-:Y:S01]  /*0900*/  ULDC UR6, c[0x0][0x28c] ;  /* 0x0000a30000067ab9 */ /* 0x000fe20000000800 */
[----:B------:R-:W-:Y:S01]  /*0910*/  ISETP.NE.AND P0, PT, R7, 0x2, PT ;  /* 0x000000020700780c */ /* 0x000fe20003f05270 */
[----:B------:R-:W-:Y:S01]  /*0920*/  UIADD3 UR6, UR6, 0x3f, URZ ;  /* 0x0000003f06067890 */ /* 0x000fe2000fffe03f */
[----:B------:R-:W2:Y:S01]  /*0930*/  S2R R6, SR_CTAID.X ;  /* 0x0000000000067919 */ /* 0x000ea20000002500 */
[----:B------:R-:W-:Y:S01]  /*0940*/  UMOV UR38, URZ ;  /* 0x0000003f00267c82 */ /* 0x000fe20008000000 */
[----:B------:R-:W-:Y:S01]  /*0950*/  UMOV UR39, URZ ;  /* 0x0000003f00277c82 */ /* 0x000fe20008000000 */
[----:B------:R-:W-:Y:S01]  /*0960*/  USHF.R.S32.HI UR7, URZ, 0x1f, UR6 ;  /* 0x0000001f3f077899 */ /* 0x000fe20008011406 */
[----:B------:R-:W-:-:S03]  /*0970*/  ULDC.64 UR8, c[0x0][0x650] ;  /* 0x0001940000087ab9 */ /* 0x000fc60000000a00 */
[----:B------:R-:W-:-:S04]  /*0980*/  ULEA.HI UR7, UR7, UR6, URZ, 0x6 ;  /* 0x0000000607077291 */ /* 0x000fc8000f8f303f */
[----:B------:R-:W-:Y:S01]  /*0990*/  USHF.R.S32.HI UR40, URZ, 0x6, UR7 ;  /* 0x000000063f287899 */ /* 0x000fe20008011407 */
[----:B0-----:R-:W-:-:S13]  /*09a0*/  ISETP.NE.AND P1, PT, R2, 0x1, PT ;  /* 0x000000010200780c */ /* 0x001fda0003f25270 */
[----:B------:R-:W2:Y:S01]  /*09b0*/  @P1 LDC R17, c[0x0][0x10] ;  /* 0x00000400ff111b82 */ /* 0x000ea20000000800 */
[----:B-1----:R-:W-:Y:S02]  /*09c0*/  @P1 IMAD.MOV.U32 R8, RZ, RZ, R15 ;  /* 0x000000ffff081224 */ /* 0x002fe400078e000f */
[----:B------:R-:W-:Y:S02]  /*09d0*/  @P1 IMAD.MOV.U32 R9, RZ, RZ, RZ ;  /* 0x000000ffff091224 */ /* 0x000fe400078e00ff */
[----:B------:R-:W-:-:S03]  /*09e0*/  @P1 IMAD.MOV.U32 R7, RZ, RZ, RZ ;  /* 0x000000ffff071224 */ /* 0x000fc600078e00ff */
[----:B------:R-:W0:Y:S01]  /*09f0*/  @!P1 LDC R3, c[0x0][0xc] ;  /* 0x00000300ff039b82 */ /* 0x000e220000000800 */
[----:B------:R-:W-:Y:S01]  /*0a00*/  ULDC UR4, c[0x0][0xc] ;  /* 0x0000030000047ab9 */ /* 0x000fe20000000800 */
[----:B------:R-:W-:Y:S02]  /*0a10*/  ULDC UR5, c[0x0][0x10] ;  /* 0x0000040000057ab9 */ /* 0x000fe40000000800 */
[----:B------:R-:W-:-:S04]  /*0a20*/  UIMAD.WIDE.U32 UR4, UR4, UR5, URZ ;  /* 0x00000005040472a5 */ /* 0x000fc8000f8e003f */
[----:B------:R-:W1:Y:S01]  /*0a30*/  LDC R0, c[0x0][0x14] ;  /* 0x00000500ff007b82 */ /* 0x000e620000000800 */
[----:B--2---:R-:W-:-:S04]  /*0a40*/  @P1 IMAD.WIDE.U32 R16, R6, R17, R8 ;  /* 0x0000001106101225 */ /* 0x004fc800078e0008 */
[----:B------:R-:W-:Y:S02]  /*0a50*/  @P1 IMAD.IADD R17, R17, 0x1, R7 ;  /* 0x0000000111111824 */ /* 0x000fe400078e0207 */
[----:B------:R-:W-:Y:S02]  /*0a60*/  IMAD.MOV.U32 R7, RZ, RZ, RZ ;  /* 0x000000ffff077224 */ /* 0x000fe400078e00ff */
[----:B0-----:R-:W-:-:S04]  /*0a70*/  @!P1 IMAD.WIDE.U32 R8, R3, R15, R6 ;  /* 0x0000000f03089225 */ /* 0x001fc800078e0006 */
[----:B------:R-:W-:Y:S02]  /*0a80*/  @!P1 IMAD.MOV.U32 R16, RZ, RZ, R8 ;  /* 0x000000ffff109224 */ /* 0x000fe400078e0008 */
[----:B-1----:R-:W-:-:S04]  /*0a90*/  IMAD.WIDE.U32 R10, R0, UR4, RZ ;  /* 0x00000004000a7c25 */ /* 0x002fc8000f8e00ff */
[----:B------:R-:W-:Y:S01]  /*0aa0*/  IMAD R3, R0, UR5, RZ ;  /* 0x0000000500037c24 */ /* 0x000fe2000f8e02ff */
[----:B------:R0:W-:Y:S01]  /*0ab0*/  STL.64 [R1], R10 ;  /* 0x0000000a01007387 */ /* 0x0001e20000100a00 */
[----:B------:R-:W-:Y:S02]  /*0ac0*/  @!P1 IMAD.MOV.U32 R17, RZ, RZ, R9 ;  /* 0x000000ffff119224 */ /* 0x000fe400078e0009 */
[----:B------:R-:W-:Y:S01]  /*0ad0*/  IMAD.IADD R0, R11, 0x1, R3 ;  /* 0x000000010b007824 */ /* 0x000fe200078e0203 */
[----:B------:R-:W-:Y:S06]  /*0ae0*/  @P0 BRA `(.L_x_9) ;  /* 0x0000000000200947 */ /* 0x000fec0003800000 */
[----:B------:R-:W-:Y:S01]  /*0af0*/  UISETP.GE.U32.AND UP0, UPT, UR40, 0x3, UPT ;  /* 0x000000032800788c */ /* 0x000fe2000bf06070 */
[----:B------:R-:W-:Y:S01]  /*0b00*/  IADD3 R16, P0, R16, R10, RZ ;  /* 0x0000000a10107210 */ /* 0x000fe20007f1e0ff */
[----:B------:R-:W-:Y:S01]  /*0b10*/  UIMAD.WIDE.U32 UR4, UR40, -0x55555555, URZ ;  /* 0xaaaaaaab280478a5 */ /* 0x000fe2000f8e003f */
[----:B------:R-:W-:-:S03]  /*0b20*/  UMOV UR39, URZ ;  /* 0x0000003f00277c82 */ /* 0x000fc60008000000 */
[----:B------:R-:W-:Y:S01]  /*0b30*/  USHF.R.U32.HI UR4, URZ, 0x1, UR5 ;  /* 0x000000013f047899 */ /* 0x000fe20008011605 */
[----:B------:R-:W-:-:S03]  /*0b40*/  IMAD.X R17, R0, 0x1, R17, P0 ;  /* 0x0000000100117824 */ /* 0x000fc600000e0611 */
[----:B------:R-:W-:Y:S02]  /*0b50*/  UIMAD UR38, UR4, -0x3, UR40 ;  /* 0xfffffffd042678a4 */ /* 0x000fe4000f8e0228 */
[----:B------:R-:W-:-:S12]  /*0b60*/  @UP0 ULOP3.LUT UR39, UR4, 0x1, URZ, 0xc0, !UPT ;  /* 0x0000000104270892 */ /* 0x000fd8000f8ec03f */
.L_x_9:
[----:B------:R-:W-:Y:S01]  /*0b70*/  ISETP.GE.U32.AND P0, PT, R16, UR8, PT ;  /* 0x0000000810007c0c */ /* 0x000fe2000bf06070 */
[----:B------:R-:W-:Y:S01]  /*0b80*/  IMAD.MOV.U32 R22, RZ, RZ, -0x1 ;  /* 0xffffffffff167424 */ /* 0x000fe200078e00ff */
[----:B------:R-:W-:Y:S01]  /*0b90*/  PRMT R3, RZ, 0x7610, R3 ;  /* 0x00007610ff037816 */ /* 0x000fe20000000003 */
[----:B------:R-:W-:Y:S01]  /*0ba0*/  IMAD.MOV.U32 R18, RZ, RZ, -0x1 ;  /* 0xffffffffff127424 */ /* 0x000fe200078e00ff */
[----:B------:R-:W-:Y:S01]  /*0bb0*/  ISETP.GE.U32.AND.EX P0, PT, R17, UR9, PT, P0 ;  /* 0x0000000911007c0c */ /* 0x000fe2000bf06100 */
[----:B------:R-:W-:-:S12]  /*0bc0*/  IMAD.MOV.U32 R19, RZ, RZ, -0x1 ;  /* 0xffffffffff137424 */ /* 0x000fd800078e00ff */
[----:B------:R-:W-:Y:S05]  /*0bd0*/  @P0 BRA `(.L_x_10) ;  /* 0x0000000400580947 */ /* 0x000fea0003800000 */
[----:B------:R-:W1:Y:S01]  /*0be0*/  LDC.64 R20, c[0x0][0x628] ;  /* 0x00018a00ff147b82 */ /* 0x000e620000000a00 */
[----:B------:R-:W-:Y:S02]  /*0bf0*/  IMAD.MOV.U32 R8, RZ, RZ, R16 ;  /* 0x000000ffff087224 */ /* 0x000fe400078e0010 */
[----:B------:R-:W-:-:S05]  /*0c00*/  IMAD.MOV.U32 R9, RZ, RZ, R17 ;  /* 0x000000ffff097224 */ /* 0x000fca00078e0011 */
[----:B------:R-:W2:Y:S08]  /*0c10*/  LDC R18, c[0x0][0x630] ;  /* 0x00018c00ff127b82 */ /* 0x000eb00000000800 */
[----:B------:R-:W3:Y:S01]  /*0c20*/  LDC.64 R24, c[0x0][0x620] ;  /* 0x00018800ff187b82 */ /* 0x000ee20000000a00 */
[----:B-1----:R-:W-:-:S04]  /*0c30*/  ISETP.NE.U32.AND P0, PT, R20, RZ, PT ;  /* 0x000000ff1400720c */ /* 0x002fc80003f05070 */
[----:B------:R-:W-:-:S13]  /*0c40*/  ISETP.NE.AND.EX P0, PT, R21, RZ, PT, P0 ;  /* 0x000000ff1500720c */ /* 0x000fda0003f05300 */
[----:B--23--:R-:W-:Y:S05]  /*0c50*/  @!P0 BRA `(.L_x_11) ;  /* 0x0000000000288947 */ /* 0x00cfea0003800000 */
[----:B------:R-:W1:Y:S02]  /*0c60*/  LDC R3, c[0x0][0x634] ;  /* 0x00018d00ff037b82 */ /* 0x000e640000000800 */
[----:B-1----:R-:W-:-:S05]  /*0c70*/  IADD3 R3, P0, R16, R3, RZ ;  /* 0x0000000310037210 */ /* 0x002fca0007f1e0ff */
[----:B------:R-:W-:-:S04]  /*0c80*/  IMAD.X R19, RZ, RZ, R17, P0 ;  /* 0x000000ffff137224 */ /* 0x000fc800000e0611 */
[----:B------:R-:W-:-:S04]  /*0c90*/  IMAD.WIDE.U32 R8, R19, R20, RZ ;  /* 0x0000001413087225 */ /* 0x000fc800078e00ff */
[----:B0-----:R-:W-:-:S04]  /*0ca0*/  IMAD.WIDE.U32 R10, P0, R3, R21, R8 ;  /* 0x00000015030a7225 */ /* 0x001fc80007800008 */
[----:B------:R-:W-:-:S04]  /*0cb0*/  IMAD.WIDE.U32 R8, R3, R20, RZ ;  /* 0x0000001403087225 */ /* 0x000fc800078e00ff */
[----:B------:R-:W-:Y:S01]  /*0cc0*/  IMAD.X R13, RZ, RZ, RZ, P0 ;  /* 0x000000ffff0d7224 */ /* 0x000fe200000e06ff */
[----:B------:R-:W-:Y:S01]  /*0cd0*/  IADD3 RZ, P0, R9, R10, RZ ;  /* 0x0000000a09ff7210 */ /* 0x000fe20007f1e0ff */
[----:B------:R-:W-:-:S04]  /*0ce0*/  IMAD.MOV.U32 R12, RZ, RZ, R11 ;  /* 0x000000ffff0c7224 */ /* 0x000fc800078e000b */
[----:B------:R-:W-:-:S08]  /*0cf0*/  IMAD.WIDE.U32.X R8, R19, R21, R12, P0 ;  /* 0x0000001513087225 */ /* 0x000fd000000e040c */
.L_x_11:
[-CC-:B------:R-:W-:Y:S01]  /*0d00*/  SHF.R.U64 R30, R8, R18.reuse, R9.reuse ;  /* 0x00000012081e7219 */ /* 0x180fe20000001209 */
[----:B------:R-:W1:Y:S01]  /*0d10*/  LDC R12, c[0x0][0x618] ;  /* 0x00018600ff0c7b82 */ /* 0x000e620000000800 */
[----:B------:R-:W-:Y:S01]  /*0d20*/  SHF.R.U32.HI R7, RZ, R18, R9 ;  /* 0x00000012ff077219 */ /* 0x000fe20000011609 */
[----:B------:R-:W-:Y:S01]  /*0d30*/  ULDC UR4, c[0x0][0x150] ;  /* 0x0000540000047ab9 */ /* 0x000fe20000000800 */
[----:B0-----:R-:W-:Y:S02]  /*0d40*/  IADD3 R11, P0, RZ, -R30, RZ ;  /* 0x8000001eff0b7210 */ /* 0x001fe40007f1e0ff */
[----:B------:R-:W-:-:S03]  /*0d50*/  I2FP.F32.U32 R3, R6 ;  /* 0x0000000600037245 */ /* 0x000fc60000201000 */
[----:B------:R-:W0:Y:S01]  /*0d60*/  LDC.64 R26, c[0x0][0x640] ;  /* 0x00019000ff1a7b82 */ /* 0x000e220000000a00 */
[----:B------:R-:W-:Y:S02]  /*0d70*/  IMAD.X R13, RZ, RZ, ~R7, P0 ;  /* 0x000000ffff0d7224 */ /* 0x000fe400000e0e07 */
[----:B------:R-:W-:Y:S01]  /*0d80*/  FMUL R3, R3, UR4 ;  /* 0x0000000403037c20 */ /* 0x000fe20008400000 */
[----:B------:R-:W-:Y:S01]  /*0d90*/  IMAD.WIDE.U32 R8, R11, R24, R16 ;  /* 0x000000180b087225 */ /* 0x000fe200078e0010 */
[----:B------:R-:W-:-:S03]  /*0da0*/  ULDC UR4, c[0x0][0x154] ;  /* 0x0000550000047ab9 */ /* 0x000fc60000000800 */
[----:B------:R-:W-:Y:S01]  /*0db0*/  IMAD R10, R13, R24, RZ ;  /* 0x000000180d0a7224 */ /* 0x000fe200078e02ff */
[----:B------:R-:W2:Y:S01]  /*0dc0*/  LDC R7, c[0x0][0x144] ;  /* 0x00005100ff077b82 */ /* 0x000ea20000000800 */
[----:B------:R-:W3:Y:S02]  /*0dd0*/  F2I.U32.TRUNC.NTZ R3, R3 ;  /* 0x0000000300037305 */ /* 0x000ee4000020f000 */
[----:B------:R-:W-:-:S04]  /*0de0*/  IMAD R11, R11, R25, R10 ;  /* 0x000000190b0b7224 */ /* 0x000fc800078e020a */
[----:B------:R-:W-:Y:S01]  /*0df0*/  IMAD.IADD R9, R9, 0x1, R11 ;  /* 0x0000000109097824 */ /* 0x000fe200078e020b */
[----:B------:R-:W4:Y:S01]  /*0e00*/  LDC R18, c[0x0][0x608] ;  /* 0x00018200ff127b82 */ /* 0x000f220000000800 */
[----:B------:R-:W-:-:S03]  /*0e10*/  IMAD.MOV.U32 R11, RZ, RZ, -0x1 ;  /* 0xffffffffff0b7424 */ /* 0x000fc600078e00ff */
[-C--:B-1----:R-:W-:Y:S02]  /*0e20*/  SHF.R.U64 R22, R8, R12.reuse, R9 ;  /* 0x0000000c08167219 */ /* 0x082fe40000001209 */
[----:B------:R-:W-:Y:S02]  /*0e30*/  I2FP.F32.U32 R8, R15 ;  /* 0x0000000f00087245 */ /* 0x000fe40000201000 */
[----:B------:R-:W1:Y:S01]  /*0e40*/  LDC R24, c[0x0][0x658] ;  /* 0x00019600ff187b82 */ /* 0x000e620000000800 */
[----:B0-----:R-:W-:Y:S01]  /*0e50*/  ISETP.NE.U32.AND P0, PT, R26, RZ, PT ;  /* 0x000000ff1a00720c */ /* 0x001fe20003f05070 */
[----:B---3--:R-:W-:Y:S01]  /*0e60*/  IMAD.MOV R10, RZ, RZ, -R3 ;  /* 0x000000ffff0a7224 */ /* 0x008fe200078e0a03 */
[----:B------:R-:W-:Y:S01]  /*0e70*/  SHF.R.U32.HI R9, RZ, R12, R9 ;  /* 0x0000000cff097219 */ /* 0x000fe20000011609 */
[----:B------:R-:W-:Y:S01]  /*0e80*/  FMUL R8, R8, UR4 ;  /* 0x0000000408087c20 */ /* 0x000fe20008400000 */
[----:B------:R-:W-:-:S03]  /*0e90*/  ISETP.NE.AND.EX P0, PT, R27, RZ, PT, P0 ;  /* 0x000000ff1b00720c */ /* 0x000fc60003f05300 */
[----:B------:R-:W0:Y:S01]  /*0ea0*/  LDC R20, c[0x0][0x148] ;  /* 0x00005200ff147b82 */ /* 0x000e220000000800 */
[----:B--2---:R-:W-:-:S07]  /*0eb0*/  IMAD R3, R7, R10, R6 ;  /* 0x0000000a07037224 */ /* 0x004fce00078e0206 */
[----:B------:R-:W2:Y:S01]  /*0ec0*/  LDC R21, c[0x0][0x600] ;  /* 0x00018000ff157b82 */ /* 0x000ea20000000800 */
[-CC-:B----4-:R-:W-:Y:S02]  /*0ed0*/  SHF.R.U64 R32, R22, R18.reuse, R9.reuse ;  /* 0x0000001216207219 */ /* 0x190fe40000001209 */
[----:B------:R-:W-:Y:S01]  /*0ee0*/  SHF.R.U32.HI R7, RZ, R18, R9 ;  /* 0x00000012ff077219 */ /* 0x000fe20000011609 */
[----:B------:R-:W-:Y:S01]  /*0ef0*/  IMAD.MOV.U32 R9, RZ, RZ, 0x1 ;  /* 0x00000001ff097424 */ /* 0x000fe200078e00ff */
[----:B------:R3:W4:Y:S03]  /*0f00*/  F2I.U32.TRUNC.NTZ R18, R8 ;  /* 0x0000000800127305 */ /* 0x000726000020f000 */
[----:B------:R-:W0:Y:S01]  /*0f10*/  LDC R25, c[0x0][0x648] ;  /* 0x00019200ff197b82 */ /* 0x000e220000000800 */
[-C--:B-1----:R-:W-:Y:S02]  /*0f20*/  SHF.L.U32 R6, R11, R24.reuse, RZ ;  /* 0x000000180b067219 */ /* 0x082fe400000006ff */
[----:B------:R-:W-:-:S02]  /*0f30*/  SHF.R.U64 R34, R32, R24, R7 ;  /* 0x0000001820227219 */ /* 0x000fc40000001207 */
[----:B------:R-:W-:Y:S02]  /*0f40*/  LOP3.LUT R13, RZ, R6, RZ, 0x33, !PT ;  /* 0x00000006ff0d7212 */ /* 0x000fe400078e33ff */
[-C--:B------:R-:W-:Y:S01]  /*0f50*/  SHF.R.U32.HI R7, RZ, R24.reuse, R7 ;  /* 0x00000018ff077219 */ /* 0x080fe20000011607 */
[----:B------:R-:W1:Y:S01]  /*0f60*/  LDC R29, c[0x0][0x638] ;  /* 0x00018e00ff1d7b82 */ /* 0x000e620000000800 */
[----:B------:R-:W-:Y:S01]  /*0f70*/  SHF.L.U32 R12, R9, R24, RZ ;  /* 0x00000018090c7219 */ /* 0x000fe200000006ff */
[----:B------:R-:W-:-:S06]  /*0f80*/  IMAD.MOV.U32 R6, RZ, RZ, R34 ;  /* 0x000000ffff067224 */ /* 0x000fcc00078e0022 */
[----:B------:R-:W0:Y:S01]  /*0f90*/  LDC R28, c[0x0][0x610] ;  /* 0x00018400ff1c7b82 */ /* 0x000e220000000800 */
[----:B---34-:R-:W-:Y:S05]  /*0fa0*/  @!P0 BRA `(.L_x_12) ;  /* 0x0000000000288947 */ /* 0x018fea0003800000 */
[----:B------:R-:W3:Y:S02]  /*0fb0*/  LDC R11, c[0x0][0x64c] ;  /* 0x00019300ff0b7b82 */ /* 0x000ee40000000800 */
[----:B---3--:R-:W-:-:S05]  /*0fc0*/  IADD3 R11, P0, R34, R11, RZ ;  /* 0x0000000b220b7210 */ /* 0x008fca0007f1e0ff */
[----:B------:R-:W-:-:S04]  /*0fd0*/  IMAD.X R19, RZ, RZ, R7, P0 ;  /* 0x000000ffff137224 */ /* 0x000fc800000e0607 */
[----:B------:R-:W-:-:S04]  /*0fe0*/  IMAD.WIDE.U32 R6, R19, R26, RZ ;  /* 0x0000001a13067225 */ /* 0x000fc800078e00ff */
[----:B------:R-:W-:-:S04]  /*0ff0*/  IMAD.WIDE.U32 R8, P0, R11, R27, R6 ;  /* 0x0000001b0b087225 */ /* 0x000fc80007800006 */
[----:B------:R-:W-:-:S04]  /*1000*/  IMAD.WIDE.U32 R6, R11, R26, RZ ;  /* 0x0000001a0b067225 */ /* 0x000fc800078e00ff */
[----:B------:R-:W-:Y:S01]  /*1010*/  IMAD.X R11, RZ, RZ, RZ, P0 ;  /* 0x000000ffff0b7224 */ /* 0x000fe200000e06ff */
[----:B------:R-:W-:Y:S01]  /*1020*/  IADD3 RZ, P0, R7, R8, RZ ;  /* 0x0000000807ff7210 */ /* 0x000fe20007f1e0ff */
[----:B------:R-:W-:-:S04]  /*1030*/  IMAD.MOV.U32 R10, RZ, RZ, R9 ;  /* 0x000000ffff0a7224 */ /* 0x000fc800078e0009 */
[----:B------:R-:W-:-:S08]  /*1040*/  IMAD.WIDE.U32.X R6, R19, R27, R10, P0 ;  /* 0x0000001b13067225 */ /* 0x000fd000000e040a */
.L_x_12:
[----:B0-----:R-:W-:Y:S01]  /*1050*/  SHF.R.U64 R6, R6, R25, R7 ;  /* 0x0000001906067219 */ /* 0x001fe20000001207 */
[----:B--2---:R-:W-:Y:S01]  /*1060*/  VIADD R7, R21, 0xffffffff ;  /* 0xffffffff15077836 */ /* 0x004fe20000000000 */
[----:B------:R-:W-:Y:S01]  /*1070*/  LOP3.LUT R13, R32, R13, RZ, 0xc0, !PT ;  /* 0x0000000d200d7212 */ /* 0x000fe200078ec0ff */
[----:B------:R-:W-:Y:S02]  /*1080*/  IMAD.MOV R18, RZ, RZ, -R18 ;  /* 0x000000ffff127224 */ /* 0x000fe400078e0a12 */
[----:B------:R-:W-:Y:S01]  /*1090*/  IMAD.MOV R8, RZ, RZ, -R6 ;  /* 0x000000ffff087224 */ /* 0x000fe200078e0a06 */
[----:B------:R-:W-:Y:S01]  /*10a0*/  LOP3.LUT R7, R22, R7, RZ, 0xc0, !PT ;  /* 0x0000000716077212 */ /* 0x000fe200078ec0ff */
[----:B------:R-:W-:Y:S02]  /*10b0*/  IMAD R12, R12, R6, R13 ;  /* 0x000000060c0c7224 */ /* 0x000fe400078e020d */
[----:B------:R-:W-:Y:S02]  /*10c0*/  @P1 IMAD R3, R20, R18, R15 ;  /* 0x0000001214031224 */ /* 0x000fe400078e020f */
[----:B-1----:R-:W-:-:S02]  /*10d0*/  IMAD R6, R8, R29, R34 ;  /* 0x0000001d08067224 */ /* 0x002fc400078e0222 */
[----:B------:R-:W-:Y:S02]  /*10e0*/  IMAD R22, R12, R28, R3 ;  /* 0x0000001c0c167224 */ /* 0x000fe400078e0203 */
[----:B------:R-:W-:Y:S02]  /*10f0*/  IMAD R7, R6, R21, R7 ;  /* 0x0000001506077224 */ /* 0x000fe400078e0207 */
[----:B------:R-:W-:Y:S02]  /*1100*/  IMAD.MOV.U32 R3, RZ, RZ, 0x1 ;  /* 0x00000001ff037424 */ /* 0x000fe400078e00ff */
[----:B------:R-:W-:Y:S01]  /*1110*/  IMAD.MOV.U32 R19, RZ, RZ, R30 ;  /* 0x000000ffff137224 */ /* 0x000fe200078e001e */
[----:B------:R-:W-:Y:S02]  /*1120*/  SEL R18, R7, R22, !P1 ;  /* 0x0000001607127207 */ /* 0x000fe40004800000 */
[----:B------:R-:W-:-:S07]  /*1130*/  SEL R22, R22, R7, !P1 ;  /* 0x0000000716167207 */ /* 0x000fce0004800000 */
.L_x_10:
[----:B------:R-:W-:Y:S05]  /*1140*/  @!P2 BRA `(.L_x_13) ;  /* 0x000000340044a947 */ /* 0x000fea0003800000 */
[----:B------:R-:W-:-:S13]  /*1150*/  ISETP.GT.U32.AND P0, PT, R31, 0x1, PT ;  /* 0x000000011f00780c */ /* 0x000fda0003f04070 */
[----:B------:R-:W-:Y:S05]  /*1160*/  @P0 EXIT ;  /* 0x000000000000094d */ /* 0x000fea0003800000 */
.L_x_14:
[----:B------:R-:W-:-:S08]  /*1170*/  NOP ;  /* 0x0000000000007918 */ /* 0x000fd00000000000 */
[----:B------:R-:W1:Y:S02]  /*1180*/  USETMAXREG.TRY_ALLOC.CTAPOOL UP0, 0xe8 ;  /* 0x000000e8000079c8 */ /* 0x000e640008000600 */
[----:B-1----:R-:W-:-:S13]  /*1190*/  PLOP3.LUT P0, PT, PT, PT, UP0, 0x80, 0x0 ;  /* 0x000000000000781c */ /* 0x002fda0003f0f008 */
[----:B------:R-:W-:Y:S05]  /*11a0*/  @!P0 BRA `(.L_x_14) ;  /* 0xfffffffc00f08947 */ /* 0x000fea000383ffff */
[----:B------:R-:W-:-:S13]  /*11b0*/  LOP3.LUT P0, RZ, R3, 0xff, RZ, 0xc0, !PT ;  /* 0x000000ff03ff7812 */ /* 0x000fda000780c0ff */
[----:B------:R-:W-:Y:S05]  /*11c0*/  @!P0 EXIT ;  /* 0x000000000000894d */ /* 0x000fea0003800000 */
[----:B------:R-:W2:Y:S01]  /*11d0*/  LDL.64 R8, [R1] ;  /* 0x0000000001087983 */ /* 0x000ea20000100a00 */
[----:B------:R-:W-:Y:S01]  /*11e0*/  SHF.R.S32.HI R4, RZ, 0x1f, R5 ;  /* 0x0000001fff047819 */ /* 0x000fe20000011405 */
[----:B------:R-:W1:Y:S01]  /*11f0*/  S2UR UR4, SR_CgaCtaId ;  /* 0x00000000000479c3 */ /* 0x000e620000008800 */
[----:B------:R-:W-:Y:S01]  /*1200*/  UMOV UR41, 0x400 ;  /* 0x0000040000297882 */ /* 0x000fe20000000000 */
[----:B------:R-:W-:Y:S01]  /*1210*/  UISETP.LT.AND UP0, UPT, UR40, 0x1, UPT ;  /* 0x000000012800788c */ /* 0x000fe2000bf01270 */
[CC--:B------:R-:W-:Y:S01]  /*1220*/  LEA.HI R3, R4.reuse, R5.reuse, RZ, 0x2 ;  /* 0x0000000504037211 */ /* 0x0c0fe200078f10ff */
[----:B------:R-:W-:Y:S01]  /*1230*/  UIADD3 UR5, UR43, -0x1, URZ ;  /* 0xffffffff2b057890 */ /* 0x000fe2000fffe03f */
[----:B------:R-:W-:Y:S01]  /*1240*/  LEA.HI R4, R4, R5, RZ, 0x5 ;  /* 0x0000000504047211 */ /* 0x000fe200078f28ff */
[----:B------:R-:W-:Y:S01]  /*1250*/  USEL UR42, UR40, 0x1, UP0 ;  /* 0x00000001282a7887 */ /* 0x000fe20008000000 */
[--C-:B------:R-:W-:Y:S01]  /*1260*/  SHF.R.S32.HI R58, RZ, 0x2, R3.reuse ;  /* 0x00000002ff3a7819 */ /* 0x100fe20000011403 */
[----:B------:R-:W3:Y:S01]  /*1270*/  LDC R64, c[0x0][0x658] ;  /* 0x00019600ff407b82 */ /* 0x000ee20000000800 */
[----:B------:R-:W-:Y:S01]  /*1280*/  SHF.R.S32.HI R7, RZ, 0x1f, R3 ;  /* 0x0000001fff077819 */ /* 0x000fe20000011403 */
[----:B------:R-:W-:Y:S01]  /*1290*/  UISETP.NE.AND UP0, UPT, UR5, URZ, UPT ;  /* 0x0000003f0500728c */ /* 0x000fe2000bf05270 */
[----:B------:R-:W-:Y:S01]  /*12a0*/  LOP3.LUT R6, R3, 0xfffffffc, RZ, 0xc0, !PT ;  /* 0xfffffffc03067812 */ /* 0x000fe200078ec0ff */
[----:B------:R-:W-:Y:S01]  /*12b0*/  ULDC UR8, c[0x0][0x284] ;  /* 0x0000a10000087ab9 */ /* 0x000fe20000000800 */
[----:B------:R-:W-:Y:S01]  /*12c0*/  LEA.HI R7, R7, R58, RZ, 0x3 ;  /* 0x0000003a07077211 */ /* 0x000fe200078f18ff */
[----:B------:R-:W-:Y:S01]  /*12d0*/  USEL UR7, URZ, 0x1, UP0 ;  /* 0x000000013f077887 */ /* 0x000fe20008000000 */
[----:B------:R-:W-:Y:S01]  /*12e0*/  SHF.R.S32.HI R3, RZ, 0x5, R4 ;  /* 0x00000005ff037819 */ /* 0x000fe20000011404 */
[----:B------:R-:W4:Y:S01]  /*12f0*/  LDC.64 R62, c[0x0][0x5c8] ;  /* 0x00017200ff3e7b82 */ /* 0x000f220000000a00 */
[----:B------:R-:W-:Y:S01]  /*1300*/  LOP3.LUT R7, R7, 0xfffffff8, RZ, 0xc0, !PT ;  /* 0xfffffff807077812 */ /* 0x000fe200078ec0ff */
[----:B------:R-:W-:Y:S01]  /*1310*/  IMAD.IADD R6, R5, 0x1, -R6 ;  /* 0x0000000105067824 */ /* 0x000fe200078e0a06 */
[----:B------:R-:W-:Y:S01]  /*1320*/  LOP3.LUT R74, R23, 0x1, RZ, 0xfc, !PT ;  /* 0x00000001174a7812 */ /* 0x000fe200078efcff */
[----:B------:R-:W-:Y:S01]  /*1330*/  IMAD.MOV.U32 R5, RZ, RZ, 0x1 ;  /* 0x00000001ff057424 */ /* 0x000fe200078e00ff */
[----:B------:R-:W-:Y:S01]  /*1340*/  USHF.L.U32 UR47, UR40, 0x1, URZ ;  /* 0x00000001282f7899 */ /* 0x000fe2000800063f */
[----:B------:R-:W-:Y:S01]  /*1350*/  IMAD.IADD R58, R58, 0x1, -R7 ;  /* 0x000000013a3a7824 */ /* 0x000fe200078e0a07 */
[----:B------:R-:W-:Y:S01]  /*1360*/  UIADD3 UR42, -UR42, UR40, URZ ;  /* 0x000000282a2a7290 */ /* 0x000fe2000fffe13f */
[----:B------:R-:W0:Y:S01]  /*1370*/  LDC R65, c[0x0][0x288] ;  /* 0x0000a200ff417b82 */ /* 0x000e220000000800 */
[----:B-1----:R-:W-:Y:S01]  /*1380*/  ULEA UR41, UR4, UR41, 0x18 ;  /* 0x0000002904297291 */ /* 0x002fe2000f8ec03f */
[C-C-:B------:R-:W-:Y:S01]  /*1390*/  IMAD R69, R3.reuse, -0x10, -R58.reuse ;  /* 0xfffffff003457824 */ /* 0x140fe200078e0a3a */
[--C-:B------:R-:W-:Y:S01]  /*13a0*/  SHF.R.S32.HI R59, RZ, 0x1f, R58.reuse ;  /* 0x0000001fff3b7819 */ /* 0x100fe2000001143a */
[----:B------:R-:W-:Y:S01]  /*13b0*/  USHF.L.U32 UR4, UR5, 0x3, URZ ;  /* 0x0000000305047899 */ /* 0x000fe2000800063f */
[----:B------:R-:W-:Y:S01]  /*13c0*/  IMAD.SHL.U32 R60, R6, 0x2, RZ ;  /* 0x00000002063c7824 */ /* 0x000fe200078e00ff */
[----:B------:R-:W-:Y:S01]  /*13d0*/  UIADD3 UR5, UR41, 0x100, URZ ;  /* 0x0000010029057890 */ /* 0x000fe2000fffe03f */
[----:B------:R-:W-:Y:S01]  /*13e0*/  IMAD.U32 R75, RZ, RZ, UR7 ;  /* 0x00000007ff4b7e24 */ /* 0x000fe2000f8e00ff */
[----:B------:R-:W1:Y:S01]  /*13f0*/  LDC R67, c[0x0][0x600] ;  /* 0x00018000ff437b82 */ /* 0x000e620000000800 */
[----:B------:R-:W-:Y:S01]  /*1400*/  IMAD.WIDE R58, R3, 0x10, R58 ;  /* 0x00000010033a7825 */ /* 0x000fe200078e023a */
[----:B------:R-:W-:Y:S01]  /*1410*/  UIADD3 UR6, UR41, 0xc100, URZ ;  /* 0x0000c10029067890 */ /* 0x000fe2000fffe03f */
[----:B------:R-:W-:Y:S01]  /*1420*/  SHF.R.S32.HI R61, RZ, 0x1f, R60 ;  /* 0x0000001fff3d7819 */ /* 0x000fe2000001143c */
[----:B------:R-:W-:Y:S01]  /*1430*/  USHF.R.U32.HI UR5, URZ, 0x4, UR5 ;  /* 0x000000043f057899 */ /* 0x000fe20008011605 */
[----:B------:R-:W-:Y:S01]  /*1440*/  IMAD.MOV.U32 R3, RZ, RZ, -0x1 ;  /* 0xffffffffff037424 */ /* 0x000fe200078e00ff */
[----:B------:R-:W-:Y:S01]  /*1450*/  USHF.R.U32.HI UR6, URZ, 0x4, UR6 ;  /* 0x000000043f067899 */ /* 0x000fe20008011606 */
[----:B------:R-:W-:Y:S01]  /*1460*/  VIADD R69, R69, UR8 ;  /* 0x0000000845457c36 */ /* 0x000fe20008000000 */
[----:B------:R-:W-:Y:S01]  /*1470*/  UIADD3 UR48, UR41, 0x40, URZ ;  /* 0x0000004029307890 */ /* 0x000fe2000fffe03f */
[C---:B----4-:R-:W-:Y:S01]  /*1480*/  SHF.L.U64.HI R63, R62.reuse, 0x3, R63 ;  /* 0x000000033e3f7819 */ /* 0x050fe2000001023f */
[----:B------:R-:W-:Y:S01]  /*1490*/  ULOP3.LUT UR4, UR4, 0x8, URZ, 0xc0, !UPT ;  /* 0x0000000804047892 */ /* 0x000fe2000f8ec03f */
[-C--:B---3--:R-:W-:Y:S01]  /*14a0*/  SHF.L.U32 R3, R3, R64.reuse, RZ ;  /* 0x0000004003037219 */ /* 0x088fe200000006ff */
[----:B------:R-:W-:Y:S01]  /*14b0*/  ULOP3.LUT UR5, UR5, 0x3fff, URZ, 0xc0, !UPT ;  /* 0x00003fff05057892 */ /* 0x000fe2000f8ec03f */
[----:B------:R-:W-:Y:S01]  /*14c0*/  SHF.L.U32 R64, R5, R64, RZ ;  /* 0x0000004005407219 */ /* 0x000fe200000006ff */
[----:B------:R-:W-:Y:S01]  /*14d0*/  ULOP3.LUT UR6, UR6, 0x3fff, URZ, 0xc0, !UPT ;  /* 0x00003fff06067892 */ /* 0x000fe2000f8ec03f */
[----:B------:R-:W-:Y:S01]  /*14e0*/  IMAD.SHL.U32 R62, R62, 0x8, RZ ;  /* 0x000000083e3e7824 */ /* 0x000fe200078e00ff */
[----:B------:R-:W-:Y:S01]  /*14f0*/  LOP3.LUT R68, RZ, R3, RZ, 0x33, !PT ;  /* 0x00000003ff447212 */ /* 0x000fe200078e33ff */
[----:B0-----:R-:W-:Y:S01]  /*1500*/  IMAD R65, R6, -0x2, R65 ;  /* 0xfffffffe06417824 */ /* 0x001fe200078e0241 */
[----:B------:R-:W-:-:S02]  /*1510*/  ULEA UR43, UR43, UR48, 0x3 ;  /* 0x000000302b2b7291 */ /* 0x000fc4000f8e183f */
[----:B------:R-:W-:Y:S02]  /*1520*/  ULOP3.LUT UR49, UR4, 0x8, URZ, 0x3c, !UPT ;  /* 0x0000000804317892 */ /* 0x000fe4000f8e3c3f */
[----:B------:R-:W-:Y:S01]  /*1530*/  ULOP3.LUT UR44, UR4, 0x18, URZ, 0x3c, !UPT ;  /* 0x00000018042c7892 */ /* 0x000fe2000f8e3c3f */
[----:B-1----:R-:W-:Y:S01]  /*1540*/  VIADD R67, R67, 0xffffffff ;  /* 0xffffffff43437836 */ /* 0x002fe20000000000 */
[----:B------:R-:W-:Y:S02]  /*1550*/  ULOP3.LUT UR45, UR5, 0x10000, URZ, 0xfc, !UPT ;  /* 0x00010000052d7892 */ /* 0x000fe4000f8efc3f */
[----:B------:R-:W-:Y:S01]  /*1560*/  ULOP3.LUT UR46, UR6, 0x10000, URZ, 0xfc, !UPT ;  /* 0x00010000062e7892 */ /* 0x000fe2000f8efc3f */
[----:B--2---:R-:W-:-:S11]  /*1570*/  SHF.L.U64.HI R66, R8, 0x1, R0 ;  /* 0x0000000108427819 */ /* 0x004fd60000010200 */
.L_x_98:
[----:B------:R-:W-:-:S04]  /*1580*/  SHF.L.U32 R0, R75, 0x1f, RZ ;  /* 0x0000001f4b007819 */ /* 0x000fc800000006ff */
[----:B------:R-:W0:Y:S02]  /*1590*/  SYNCS.PHASECHK.TRANS64.TRYWAIT P0, [UR43+-0x8], R0 ;  /* 0xfffff800ff0075a7 */ /* 0x000e24000800016b */
[----:B01-34-:R-:W-:Y:S05]  /*15a0*/  @!P0 BRA `(.L_x_15) ;  /* 0x0000004000188947 */ /* 0x01bfea0003800000 */
.L_x_119:
[----:B------:R-:W-:Y:S02]  /*15b0*/  ULDC UR4, c[0x0][0x28c] ;  /* 0x0000a30000047ab9 */ /* 0x000fe40000000800 */
[----:B------:R-:W-:-:S13]  /*15c0*/  ISETP.LT.AND P0, PT, RZ, UR4, PT ;  /* 0x00000004ff007c0c */ /* 0x000fda000bf01270 */
[----:B------:R-:W-:Y:S05]  /*15d0*/  @P0 BRA `(.L_x_16) ;  /* 0x0000000000400947 */ /* 0x000fea0003800000 */
[----:B0-----:R-:W-:Y:S01]  /*15e0*/  MOV R0, 0x0 ;  /* 0x0000000000007802 */ /* 0x001fe20000000f00 */
[----:B------:R-:W-:Y:S01]  /*15f0*/  ULDC.64 UR4, c[0x4][0x68] ;  /* 0x01001a0000047ab9 */ /* 0x000fe20000000a00 */
[----:B------:R-:W-:Y:S01]  /*1600*/  ULDC.64 UR6, c[0x4][0x8] ;  /* 0x0100020000067ab9 */ /* 0x000fe20000000a00 */
[----:B------:R-:W-:Y:S01]  /*1610*/  IMAD.U32 R4, RZ, RZ, UR4 ;  /* 0x00000004ff047e24 */ /* 0x000fe2000f8e00ff */
[----:B------:R0:W1:Y:S01]  /*1620*/  LDC.64 R14, c[0x4][R0] ;  /* 0x01000000000e7b82 */ /* 0x0000620000000a00 */
[----:B------:R-:W-:Y:S01]  /*1630*/  IMAD.U32 R5, RZ, RZ, UR5 ;  /* 0x00000005ff057e24 */ /* 0x000fe2000f8e00ff */
[----:B------:R-:W-:Y:S01]  /*1640*/  ULDC.64 UR4, c[0x4][0x70] ;  /* 0x01001c0000047ab9 */ /* 0x000fe20000000a00 */
[----:B------:R-:W-:Y:S02]  /*1650*/  IMAD.U32 R10, RZ, RZ, UR6 ;  /* 0x00000006ff0a7e24 */ /* 0x000fe4000f8e00ff */
[----:B------:R-:W-:Y:S02]  /*1660*/  IMAD.U32 R6, RZ, RZ, UR4 ;  /* 0x00000004ff067e24 */ /* 0x000fe4000f8e00ff */
[----:B------:R-:W-:-:S02]  /*1670*/  IMAD.U32 R7, RZ, RZ, UR5 ;  /* 0x00000005ff077e24 */ /* 0x000fc4000f8e00ff */
[----:B------:R-:W-:Y:S02]  /*1680*/  IMAD.U32 R11, RZ, RZ, UR7 ;  /* 0x00000007ff0b7e24 */ /* 0x000fe4000f8e00ff */
[----:B------:R-:W-:Y:S02]  /*1690*/  IMAD.MOV.U32 R8, RZ, RZ, 0x1e1 ;  /* 0x000001e1ff087424 */ /* 0x000fe400078e00ff */
[----:B------:R-:W-:Y:S02]  /*16a0*/  IMAD.MOV.U32 R12, RZ, RZ, 0x1 ;  /* 0x00000001ff0c7424 */ /* 0x000fe400078e00ff */
[----:B0-----:R-:W-:-:S07]  /*16b0*/  IMAD.MOV.U32 R13, RZ, RZ, RZ ;  /* 0x000000ffff0d7224 */ /* 0x001fce00078e00ff */
[----:B------:R-:W-:-:S07]  /*16c0*/  LEPC R20, `(.L_x_16) ;  /* 0x000000001014794e */ /* 0x000fce0000000000 */
[----:B-1---5:R-:W-:Y:S05]  /*16d0*/  CALL.ABS.NOINC R14 ;  /* 0x000000000e007343 */ /* 0x022fea0003c00000 */
.L_x_16:
[----:B------:R-:W-:-:S13]  /*16e0*/  ISETP.NE.AND P0, PT, R74, 0x3, PT ;  /* 0x000000034a00780c */ /* 0x000fda0003f05270 */
[----:B------:R-:W-:Y:S05]  /*16f0*/  @!P0 BRA `(.L_x_17) ;  /* 0x0000000000048947 */ /* 0x000fea0003800000 */
[----:B------:R-:W-:Y:S01]  /*1700*/  BPT.TRAP 0x1 ;  /* 0x000000040000795c */ /* 0x000fe20000300000 */
.L_x_17:
[----:B0-----:R-:W-:Y:S02]  /*1710*/  IMAD.U32 R3, RZ, RZ, UR38 ;  /* 0x00000026ff037e24 */ /* 0x001fe4000f8e00ff */
[----:B------:R-:W-:-:S03]  /*1720*/  IMAD.U32 R0, RZ, RZ, UR39 ;  /* 0x00000027ff007e24 */ /* 0x000fc6000f8e00ff */
[----:B------:R-:W-:Y:S02]  /*1730*/  LEA R3, R3, UR41, 0x3 ;  /* 0x0000002903037c11 */ /* 0x000fe4000f8e18ff */
[----:B------:R-:W-:-:S04]  /*1740*/  SHF.L.U32 R0, R0, 0x1f, RZ ;  /* 0x0000001f00007819 */ /* 0x000fc800000006ff */
[----:B------:R0:W1:Y:S01]  /*1750*/  SYNCS.PHASECHK.TRANS64.TRYWAIT P1, [R3+URZ], R0 ;  /* 0x00000000030075a7 */ /* 0x000062000802017f */
[----:B------:R-:W-:Y:S05]  /*1760*/  @!P0 BRA `(.L_x_18) ;  /* 0x0000000000048947 */ /* 0x000fea0003800000 */
[----:B------:R-:W-:Y:S01]  /*1770*/  BPT.TRAP 0x1 ;  /* 0x000000040000795c */ /* 0x000fe20000300000 */
.L_x_18:
[----:B-1----:R-:W-:Y:S05]  /*1780*/  @P1 BRA `(.L_x_19) ;  /* 0x0000000000081947 */ /* 0x002fea0003800000 */
[----:B------:R-:W1:Y:S02]  /*1790*/  SYNCS.PHASECHK.TRANS64.TRYWAIT P1, [R3+URZ], R0 ;  /* 0x00000000030075a7 */ /* 0x000e64000802017f */
[----:B-1----:R-:W-:Y:S05]  /*17a0*/  @!P1 BRA `(.L_x_20) ;  /* 0x0000003c00b09947 */ /* 0x002fea0003800000 */
.L_x_19:
[----:B------:R-:W-:Y:S05]  /*17b0*/  WARPSYNC.ALL ;  /* 0x0000000000007948 */ /* 0x000fea0003800000 */
[----:B------:R-:W-:Y:S01]  /*17c0*/  ULEA UR8, UR38, UR45, 0xa ;  /* 0x0000002d26087291 */ /* 0x000fe2000f8e503f */
[----:B------:R-:W-:Y:S01]  /*17d0*/  WARPGROUP.ARRIVE ;  /* 0x00000000000079c5 */ /* 0x000fe20000000000 */
[----:B------:R-:W-:Y:S01]  /*17e0*/  ULEA UR9, UR38, UR46, 0xa ;  /* 0x0000002e26097291 */ /* 0x000fe2000f8e503f */
[----:B01----:R-:W-:Y:S01]  /*17f0*/  IMAD.U32 R0, RZ, RZ, UR42 ;  /* 0x0000002aff007e24 */ /* 0x003fe2000f8e00ff */
[----:B------:R-:W-:Y:S01]  /*1800*/  UMOV UR5, 0x40000040 ;  /* 0x4000004000057882 */ /* 0x000fe20000000000 */
[----:B------:R-:W-:-:S02]  /*1810*/  UMOV UR7, 0x40000040 ;  /* 0x4000004000077882 */ /* 0x000fc40000000000 */
[----:B------:R-:W-:Y:S01]  /*1820*/  UMOV UR4, UR8 ;  /* 0x0000000800047c82 */ /* 0x000fe20008000000 */
[----:B------:R-:W-:Y:S01]  /*1830*/  ISETP.GE.AND P1, PT, R0, 0x1, PT ;  /* 0x000000010000780c */ /* 0x000fe20003f26270 */
[----:B------:R-:W-:Y:S02]  /*1840*/  UMOV UR6, UR9 ;  /* 0x0000000900067c82 */ /* 0x000fe40008000000 */
[----:B------:R-:W-:Y:S01]  /*1850*/  HGMMA.64x64x8.F32.TF32 R24, gdesc[UR4], RZ, !UPT, gsb0 ;  /* 0x04e00000041879f0 */ /* 0x000fe2000c0028ff */
[----:B------:R-:W-:Y:S02]  /*1860*/  UIADD3 UR4, UR8, 0x2, URZ ;  /* 0x0000000208047890 */ /* 0x000fe4000fffe03f */
[----:B------:R-:W-:Y:S01]  /*1870*/  UIADD3 UR6, UR9, 0x2, URZ ;  /* 0x0000000209067890 */ /* 0x000fe2000fffe03f */
[----:B------:R-:W-:Y:S01]  /*1880*/  UMOV UR5, 0x40000040 ;  /* 0x4000004000057882 */ /* 0x000fe20000000000 */
[----:B------:R-:W-:Y:S01]  /*1890*/  UMOV UR7, 0x40000040 ;  /* 0x4000004000077882 */ /* 0x000fe20000000000 */
[----:B------:R-:W-:-:S02]  /*18a0*/  WARPGROUP.DEPBAR.LE gsb0, 0x0 ;  /* 0x00008000000079c5 */ /* 0x000fc40000010000 */
[----:B------:R-:W-:-:S06]  /*18b0*/  WARPGROUP.ARRIVE ;  /* 0x00000000000079c5 */ /* 0x000fcc0000000000 */
[----:B------:R-:W-:Y:S01]  /*18c0*/  HGMMA.64x64x8.F32.TF32 R24, gdesc[UR4], R24, gsb0 ;  /* 0x04e00000041879f0 */ /* 0x000fe20008002818 */
[----:B------:R-:W-:Y:S02]  /*18d0*/  UIADD3 UR4, UR8, 0x4, URZ ;  /* 0x0000000408047890 */ /* 0x000fe4000fffe03f */
[----:B------:R-:W-:Y:S01]  /*18e0*/  UIADD3 UR6, UR9, 0x4, URZ ;  /* 0x0000000409067890 */ /* 0x000fe2000fffe03f */
[----:B------:R-:W-:Y:S01]  /*18f0*/  UMOV UR5, 0x40000040 ;  /* 0x4000004000057882 */ /* 0x000fe20000000000 */
[----:B------:R-:W-:Y:S01]  /*1900*/  UMOV UR7, 0x40000040 ;  /* 0x4000004000077882 */ /* 0x000fe20000000000 */
[----:B------:R-:W-:Y:S02]  /*1910*/  WARPGROUP.DEPBAR.LE gsb0, 0x0 ;  /* 0x00008000000079c5 */ /* 0x000fe40000010000 */
        /* <DEDUP_REMOVED lines=36> */
[----:B------:R-:W-:Y:S03]  /*1b60*/  HGMMA.64x64x8.F32.TF32 R24, gdesc[UR4], R24, gsb0 ;  /* 0x04e00000041879f0 */ /* 0x000fe60008002818 */
[----:B------:R-:W-:Y:S02]  /*1b70*/  WARPGROUP.DEPBAR.LE gsb0, 0x0 ;  /* 0x00008000000079c5 */ /* 0x000fe40000010000 */
[----:B------:R-:W-:Y:S05]  /*1b80*/  @!P1 BRA `(.L_x_21) ;  /* 0x0000000400809947 */ /* 0x000fea0003800000 */
[----:B------:R-:W-:Y:S01]  /*1b90*/  UIADD3 UR8, UR38, 0x1, URZ ;  /* 0x0000000126087890 */ /* 0x000fe2000fffe03f */
[----:B------:R-:W-:Y:S01]  /*1ba0*/  IMAD.U32 R0, RZ, RZ, UR42 ;  /* 0x0000002aff007e24 */ /* 0x000fe2000f8e00ff */
[----:B------:R-:W-:Y:S02]  /*1bb0*/  UMOV UR9, UR38 ;  /* 0x0000002600097c82 */ /* 0x000fe40008000000 */
[----:B------:R-:W-:-:S04]  /*1bc0*/  UISETP.NE.AND UP0, UPT, UR8, 0x3, UPT ;  /* 0x000000030800788c */ /* 0x000fc8000bf05270 */
[----:B------:R-:W-:Y:S02]  /*1bd0*/  USEL UR4, URZ, 0x1, UP0 ;  /* 0x000000013f047887 */ /* 0x000fe40008000000 */
[----:B------:R-:W-:Y:S02]  /*1be0*/  USEL UR8, UR8, URZ, UP0 ;  /* 0x0000003f08087287 */ /* 0x000fe40008000000 */
[----:B------:R-:W-:-:S06]  /*1bf0*/  ULOP3.LUT UR4, UR39, UR4, URZ, 0x3c, !UPT ;  /* 0x0000000427047292 */ /* 0x000fcc000f8e3c3f */
[----:B------:R-:W-:-:S07]  /*1c00*/  IMAD.U32 R5, RZ, RZ, UR4 ;  /* 0x00000004ff057e24 */ /* 0x000fce000f8e00ff */
.L_x_28:
[----:B01----:R-:W-:Y:S05]  /*1c10*/  @!P0 BRA `(.L_x_22) ;  /* 0x0000000000048947 */ /* 0x003fea0003800000 */
[----:B------:R-:W-:Y:S01]  /*1c20*/  BPT.TRAP 0x1 ;  /* 0x000000040000795c */ /* 0x000fe20000300000 */
.L_x_22:
[----:B------:R-:W-:Y:S01]  /*1c30*/  ULEA UR4, UR8, UR41, 0x3 ;  /* 0x0000002908047291 */ /* 0x000fe2000f8e183f */
[----:B------:R-:W-:-:S08]  /*1c40*/  SHF.L.U32 R3, R5, 0x1f, RZ ;  /* 0x0000001f05037819 */ /* 0x000fd000000006ff */
[----:B------:R0:W1:Y:S01]  /*1c50*/  SYNCS.PHASECHK.TRANS64.TRYWAIT P1, [UR4], R3 ;  /* 0x00000003ff0075a7 */ /* 0x0000620008020144 */
[----:B------:R-:W-:Y:S05]  /*1c60*/  @!P0 BRA `(.L_x_23) ;  /* 0x0000000000048947 */ /* 0x000fea0003800000 */
[----:B------:R-:W-:Y:S01]  /*1c70*/  BPT.TRAP 0x1 ;  /* 0x000000040000795c */ /* 0x000fe20000300000 */
.L_x_23:
[----:B-1----:R-:W-:Y:S05]  /*1c80*/  @P1 BRA `(.L_x_24) ;  /* 0x0000000000081947 */ /* 0x002fea0003800000 */
[----:B------:R-:W1:Y:S02]  /*1c90*/  SYNCS.PHASECHK.TRANS64.TRYWAIT P1, [UR4], R3 ;  /* 0x00000003ff0075a7 */ /* 0x000e640008020144 */
[----:B-1----:R-:W-:Y:S05]  /*1ca0*/  @!P1 BRA `(.L_x_25) ;  /* 0x0000003800849947 */ /* 0x002fea0003800000 */
.L_x_24:
[----:B------:R-:W-:Y:S01]  /*1cb0*/  ULEA UR11, UR8, UR45, 0xa ;  /* 0x0000002d080b7291 */ /* 0x000fe2000f8e503f */
[----:B------:R-:W-:Y:S01]  /*1cc0*/  WARPGROUP.ARRIVE ;  /* 0x00000000000079c5 */ /* 0x000fe20000000000 */
[----:B------:R-:W-:Y:S01]  /*1cd0*/  ULEA UR10, UR8, UR46, 0xa ;  /* 0x0000002e080a7291 */ /* 0x000fe2000f8e503f */
[----:B------:R-:W-:Y:S01]  /*1ce0*/  UMOV UR5, 0x40000040 ;  /* 0x4000004000057882 */ /* 0x000fe20000000000 */
[----:B------:R-:W-:-:S03]  /*1cf0*/  UMOV UR7, 0x40000040 ;  /* 0x4000004000077882 */ /* 0x000fc60000000000 */
[----:B------:R-:W-:Y:S02]  /*1d00*/  UMOV UR4, UR11 ;  /* 0x0000000b00047c82 */ /* 0x000fe40008000000 */
[----:B------:R-:W-:Y:S02]  /*1d10*/  UMOV UR6, UR10 ;  /* 0x0000000a00067c82 */ /* 0x000fe40008000000 */
[----:B------:R-:W-:Y:S01]  /*1d20*/  HGMMA.64x64x8.F32.TF32 R24, gdesc[UR4], R24, gsb0 ;  /* 0x04e00000041879f0 */ /* 0x000fe20008002818 */
        /* <DEDUP_REMOVED lines=51> */
[----:B------:R-:W-:Y:S01]  /*2060*/  BPT.TRAP 0x1 ;  /* 0x000000040000795c */ /* 0x000fe20000300000 */
.L_x_26:
[----:B------:R-:W-:Y:S01]  /*2070*/  ULEA UR4, UR9, UR41, 0x3 ;  /* 0x0000002909047291 */ /* 0x000fe2000f8e183f */
[----:B------:R-:W-:-:S03]  /*2080*/  ISETP.GT.U32.AND P1, PT, R23, 0x1, PT ;  /* 0x000000011700780c */ /* 0x000fc60003f24070 */
[----:B------:R-:W-:-:S04]  /*2090*/  UIADD3 UR4, UR4, 0x18, URZ ;  /* 0x0000001804047890 */ /* 0x000fc8000fffe03f */
[----:B------:R-:W-:-:S09]  /*20a0*/  UPRMT UR4, URZ, 0x654, UR4 ;  /* 0x000006543f047896 */ /* 0x000fd20008000004 */
[----:B------:R-:W-:Y:S01]  /*20b0*/  SYNCS.ARRIVE.TRANS64.RED.A1T0 RZ, [UR4], RZ ;  /* 0x000000ffffff79a7 */ /* 0x000fe20008100404 */
[----:B------:R-:W-:Y:S05]  /*20c0*/  @P1 BRA `(.L_x_27) ;  /* 0x0000000000041947 */ /* 0x000fea0003800000 */
[----:B------:R-:W-:Y:S01]  /*20d0*/  BPT.TRAP 0x1 ;  /* 0x000000040000795c */ /* 0x000fe20000300000 */
.L_x_27:
[----:B------:R-:W-:Y:S01]  /*20e0*/  UIADD3 UR8, UR8, 0x1, URZ ;  /* 0x0000000108087890 */ /* 0x000fe2000fffe03f */
[C---:B------:R-:W-:Y:S01]  /*20f0*/  ISETP.GT.AND P1, PT, R0.reuse, 0x1, PT ;  /* 0x000000010000780c */ /* 0x040fe20003f24270 */
[----:B------:R-:W-:Y:S01]  /*2100*/  UIADD3 UR9, UR9, 0x1, URZ ;  /* 0x0000000109097890 */ /* 0x000fe2000fffe03f */
[----:B------:R-:W-:Y:S01]  /*2110*/  VIADD R0, R0, 0xffffffff ;  /* 0xffffffff00007836 */ /* 0x000fe20000000000 */
[----:B------:R-:W-:Y:S02]  /*2120*/  UISETP.NE.AND UP0, UPT, UR8, 0x3, UPT ;  /* 0x000000030800788c */ /* 0x000fe4000bf05270 */
[----:B------:R-:W-:Y:S02]  /*2130*/  UISETP.NE.AND UP1, UPT, UR9, 0x3, UPT ;  /* 0x000000030900788c */ /* 0x000fe4000bf25270 */
[----:B------:R-:W-:Y:S02]  /*2140*/  USEL UR4, URZ, 0x1, UP0 ;  /* 0x000000013f047887 */ /* 0x000fe40008000000 */
[----:B------:R-:W-:-:S02]  /*2150*/  USEL UR8, UR8, URZ, UP0 ;  /* 0x0000003f08087287 */ /* 0x000fc40008000000 */
[----:B------:R-:W-:Y:S02]  /*2160*/  USEL UR9, UR9, URZ, UP1 ;  /* 0x0000003f09097287 */ /* 0x000fe40008800000 */
[----:B------:R-:W-:Y:S01]  /*2170*/  LOP3.LUT R5, R5, UR4, RZ, 0x3c, !PT ;  /* 0x0000000405057c12 */ /* 0x000fe2000f8e3cff */
[----:B------:R-:W-:Y:S09]  /*2180*/  @P1 BRA `(.L_x_28) ;  /* 0xfffffff800a01947 */ /* 0x000ff2000383ffff */
.L_x_21:
[----:B------:R-:W2:Y:S01]  /*2190*/  LDC R0, c[0x0][0x28c] ;  /* 0x0000a300ff007b82 */ /* 0x000ea20000000800 */
[----:B01----:R-:W-:-:S04]  /*21a0*/  IMAD.U32 R3, RZ, RZ, UR49 ;  /* 0x00000031ff037e24 */ /* 0x003fc8000f8e00ff */
[----:B------:R0:W-:Y:S01]  /*21b0*/  SYNCS.ARRIVE.TRANS64.A1T0 RZ, [R3+UR48], RZ ;  /* 0x000000ff03ff79a7 */ /* 0x0001e20008100030 */
[----:B--2---:R-:W-:-:S13]  /*21c0*/  ISETP.GE.AND P1, PT, R0, 0x1, PT ;  /* 0x000000010000780c */ /* 0x004fda0003f26270 */
[----:B0-----:R-:W-:Y:S05]  /*21d0*/  @!P1 BRA `(.L_x_29) ;  /* 0x0000000000349947 */ /* 0x001fea0003800000 */
[----:B------:R-:W-:Y:S05]  /*21e0*/  @!P0 BRA `(.L_x_30) ;  /* 0x0000000000048947 */ /* 0x000fea0003800000 */
[----:B------:R-:W-:Y:S01]  /*21f0*/  BPT.TRAP 0x1 ;  /* 0x000000040000795c */ /* 0x000fe20000300000 */
.L_x_30:
[----:B------:R-:W-:Y:S01]  /*2200*/  UIADD3 UR6, UR38, UR42, URZ ;  /* 0x0000002a26067290 */ /* 0x000fe2000fffe03f */
[----:B------:R-:W-:-:S03]  /*2210*/  ISETP.GT.U32.AND P0, PT, R23, 0x1, PT ;  /* 0x000000011700780c */ /* 0x000fc60003f04070 */
[----:B------:R-:W-:-:S04]  /*2220*/  UIMAD.WIDE.U32 UR4, UR6, -0x55555555, URZ ;  /* 0xaaaaaaab060478a5 */ /* 0x000fc8000f8e003f */
[----:B------:R-:W-:-:S04]  /*2230*/  USHF.R.U32.HI UR4, URZ, 0x1, UR5 ;  /* 0x000000013f047899 */ /* 0x000fc80008011605 */
[----:B------:R-:W-:-:S04]  /*2240*/  UIMAD UR6, UR4, -0x3, UR6 ;  /* 0xfffffffd040678a4 */ /* 0x000fc8000f8e0206 */
[----:B------:R-:W-:-:S04]  /*2250*/  ULEA UR6, UR6, UR41, 0x3 ;  /* 0x0000002906067291 */ /* 0x000fc8000f8e183f */
[----:B------:R-:W-:-:S04]  /*2260*/  UIADD3 UR6, UR6, 0x18, URZ ;  /* 0x0000001806067890 */ /* 0x000fc8000fffe03f */
[----:B------:R-:W-:-:S09]  /*2270*/  UPRMT UR6, URZ, 0x654, UR6 ;  /* 0x000006543f067896 */ /* 0x000fd20008000006 */
[----:B------:R-:W-:Y:S01]  /*2280*/  SYNCS.ARRIVE.TRANS64.RED.A1T0 RZ, [UR6], RZ ;  /* 0x000000ffffff79a7 */ /* 0x000fe20008100406 */
[----:B------:R-:W-:Y:S05]  /*2290*/  @P0 BRA `(.L_x_29) ;  /* 0x0000000000040947 */ /* 0x000fea0003800000 */
[----:B------:R-:W-:Y:S01]  /*22a0*/  BPT.TRAP 0x1 ;  /* 0x000000040000795c */ /* 0x000fe20000300000 */
.L_x_29:
[----:B------:R-:W-:Y:S01]  /*22b0*/  SHF.L.U32 R0, R75, 0x1f, RZ ;  /* 0x0000001f4b007819 */ /* 0x000fe200000006ff */
[----:B------:R-:W-:Y:S01]  /*22c0*/  UIADD3 UR38, UR38, UR47, URZ ;  /* 0x0000002f26267290 */ /* 0x000fe2000fffe03f */
[----:B------:R-:W-:Y:S01]  /*22d0*/  SHF.R.S32.HI R9, RZ, 0x1f, R19 ;  /* 0x0000001fff097819 */ /* 0x000fe20000011413 */
[----:B------:R-:W-:Y:S01]  /*22e0*/  UISETP.GE.U32.AND UP1, UPT, UR47, 0x3, UPT ;  /* 0x000000032f00788c */ /* 0x000fe2000bf26070 */
[----:B------:R-:W0:Y:S01]  /*22f0*/  SYNCS.PHASECHK.TRANS64.TRYWAIT P0, [UR43+0x8], R0 ;  /* 0x00000800ff0075a7 */ /* 0x000e22000800016b */
[----:B------:R-:W-:-:S04]  /*2300*/  UISETP.GT.U32.AND UP0, UPT, UR38, 0x2, UPT ;  /* 0x000000022600788c */ /* 0x000fc8000bf04070 */
[----:B------:R-:W-:-:S04]  /*2310*/  UISETP.LT.U32.AND UP0, UPT, UR47, 0x3, UP0 ;  /* 0x000000032f00788c */ /* 0x000fc80008701070 */
[----:B------:R-:W-:Y:S02]  /*2320*/  USEL UR6, URZ, 0x1, !UP0 ;  /* 0x000000013f067887 */ /* 0x000fe4000c000000 */
[----:B------:R-:W-:Y:S02]  /*2330*/  @UP1 UIMAD.WIDE.U32 UR4, UR38, -0x55555555, URZ ;  /* 0xaaaaaaab260418a5 */ /* 0x000fe4000f8e003f */
[----:B------:R-:W-:Y:S02]  /*2340*/  ULOP3.LUT UR39, UR39, UR6, URZ, 0x3c, !UPT ;  /* 0x0000000627277292 */ /* 0x000fe4000f8e3c3f */
[----:B------:R-:W-:-:S04]  /*2350*/  @UP1 USHF.R.U32.HI UR4, URZ, 0x1, UR5 ;  /* 0x000000013f041899 */ /* 0x000fc80008011605 */
[----:B------:R-:W-:Y:S01]  /*2360*/  @UP1 ULOP3.LUT UR39, UR39, 0x1, UR4, 0x78, !UPT ;  /* 0x0000000127271892 */ /* 0x000fe2000f8e7804 */
[----:B0-----:R-:W-:Y:S11]  /*2370*/  @!P0 BRA `(.L_x_31) ;  /* 0x0000003000e88947 */ /* 0x001ff60003800000 */
.L_x_120:
[----:B------:R-:W-:Y:S01]  /*2380*/  ULDC.64 UR4, c[0x0][0x5d0] ;  /* 0x0001740000047ab9 */ /* 0x000fe20000000a00 */
[----:B------:R-:W-:Y:S01]  /*2390*/  ULDC UR6, c[0x0][0x284] ;  /* 0x0000a10000067ab9 */ /* 0x000fe20000000800 */
[----:B0-----:R-:W-:Y:S02]  /*23a0*/  IMAD R0, R9, UR4, RZ ;  /* 0x0000000409007c24 */ /* 0x001fe4000f8e02ff */
[----:B------:R-:W-:Y:S02]  /*23b0*/  IMAD.SHL.U32 R12, R18, 0x40, RZ ;  /* 0x00000040120c7824 */ /* 0x000fe400078e00ff */
[C---:B------:R-:W-:Y:S02]  /*23c0*/  IMAD R3, R19.reuse, UR5, R0 ;  /* 0x0000000513037c24 */ /* 0x040fe4000f8e0200 */
[----:B------:R-:W-:Y:S01]  /*23d0*/  IMAD.SHL.U32 R0, R22, 0x40, RZ ;  /* 0x0000004016007824 */ /* 0x000fe200078e00ff */
[----:B------:R-:W-:Y:S01]  /*23e0*/  SHF.R.S32.HI R13, RZ, 0x1f, R12 ;  /* 0x0000001fff0d7819 */ /* 0x000fe2000001140c */
[----:B------:R-:W-:Y:S01]  /*23f0*/  IMAD.WIDE.U32 R4, R19, UR4, R60 ;  /* 0x0000000413047c25 */ /* 0x000fe2000f8e003c */
[----:B------:R-:W-:-:S02]  /*2400*/  ULDC.64 UR4, c[0x0][0x5c8] ;  /* 0x0001720000047ab9 */ /* 0x000fc40000000a00 */
[----:B------:R-:W-:Y:S01]  /*2410*/  ISETP.GE.AND P0, PT, R0, UR6, PT ;  /* 0x0000000600007c0c */ /* 0x000fe2000bf06270 */
[----:B------:R-:W-:Y:S01]  /*2420*/  ULDC UR6, c[0x0][0x288] ;  /* 0x0000a20000067ab9 */ /* 0x000fe20000000800 */
[----:B------:R-:W-:Y:S01]  /*2430*/  IADD3 R4, P1, R12, R4, RZ ;  /* 0x000000040c047210 */ /* 0x000fe20007f3e0ff */
[----:B------:R-:W-:Y:S01]  /*2440*/  IMAD.WIDE R70, R22, 0x40, R58 ;  /* 0x0000004016467825 */ /* 0x000fe200078e023a */
[----:B------:R-:W-:Y:S02]  /*2450*/  ISETP.GE.OR P0, PT, R12, UR6, P0 ;  /* 0x000000060c007c0c */ /* 0x000fe40008706670 */
[----:B------:R-:W-:Y:S01]  /*2460*/  IADD3.X R5, R13, R5, R3, P1, !PT ;  /* 0x000000050d057210 */ /* 0x000fe20000ffe403 */
[----:B------:R-:W-:-:S04]  /*2470*/  IMAD R7, R71, UR4, RZ ;  /* 0x0000000447077c24 */ /* 0x000fc8000f8e02ff */
[C---:B------:R-:W-:Y:S02]  /*2480*/  IMAD R7, R70.reuse, UR5, R7 ;  /* 0x0000000546077c24 */ /* 0x040fe4000f8e0207 */
[----:B------:R-:W-:-:S04]  /*2490*/  IMAD.WIDE.U32 R72, R70, UR4, R4 ;  /* 0x0000000446487c25 */ /* 0x000fc8000f8e0004 */
[----:B------:R-:W-:Y:S05]  /*24a0*/  @P0 BRA `(.L_x_32) ;  /* 0x0000001800d00947 */ /* 0x000fea0003800000 */
[----:B-----5:R-:W-:Y:S01]  /*24b0*/  FSETP.NEU.AND P0, PT, R57, RZ, PT ;  /* 0x000000ff3900720b */ /* 0x020fe20003f0d000 */
[----:B------:R-:W-:Y:S01]  /*24c0*/  IMAD.IADD R22, R65, 0x1, -R12 ;  /* 0x0000000141167824 */ /* 0x000fe200078e0a0c */
[----:B------:R-:W-:Y:S01]  /*24d0*/  BSSY B0, `(.L_x_32) ;  /* 0x00001b1000007945 */ /* 0x000fe20003800000 */
[----:B------:R-:W-:Y:S02]  /*24e0*/  IMAD.IADD R0, R69, 0x1, -R0 ;  /* 0x0000000145007824 */ /* 0x000fe400078e0a00 */
[----:B------:R-:W-:Y:S01]  /*24f0*/  IMAD.IADD R7, R73, 0x1, R7 ;  /* 0x0000000149077824 */ /* 0x000fe200078e0207 */
[----:B------:R-:W-:-:S04]  /*2500*/  ISETP.GT.AND P3, PT, R22, RZ, PT ;  /* 0x000000ff1600720c */ /* 0x000fc80003f64270 */
[----:B------:R-:W-:-:S03]  /*2510*/  ISETP.GT.AND P1, PT, R0, RZ, P3 ;  /* 0x000000ff0000720c */ /* 0x000fc60001f24270 */
[----:B------:R-:W-:Y:S10]  /*2520*/  @!P0 BRA `(.L_x_33) ;  /* 0x0000001000d48947 */ /* 0x000ff40003800000 */
[----:B------:R-:W0:Y:S01]  /*2530*/  LDC.64 R76, c[0x0][0x5b8] ;  /* 0x00016e00ff4c7b82 */ /* 0x000e220000000a00 */
[----:B------:R-:W-:-:S07]  /*2540*/  ULDC.64 UR4, c[0x0][0x5c0] ;  /* 0x0001700000047ab9 */ /* 0x000fce0000000a00 */
[----:B------:R-:W1:Y:S08]  /*2550*/  LDC.64 R78, c[0x0][0x5b0] ;  /* 0x00016c00ff4e7b82 */ /* 0x000e700000000a00 */
[----:B------:R-:W2:Y:S01]  /*2560*/  LDC.64 R80, c[0x0][0x5a8] ;  /* 0x00016a00ff507b82 */ /* 0x000ea20000000a00 */
[-C--:B0-----:R-:W-:Y:S02]  /*2570*/  IMAD R6, R9, R76.reuse, RZ ;  /* 0x0000004c09067224 */ /* 0x081fe400078e02ff */
[----:B------:R-:W-:-:S04]  /*2580*/  IMAD.WIDE.U32 R4, R19, R76, R60 ;  /* 0x0000004c13047225 */ /* 0x000fc800078e003c */
[----:B------:R-:W-:Y:S01]  /*2590*/  IMAD R73, R19, R77, R6 ;  /* 0x0000004d13497224 */ /* 0x000fe200078e0206 */
[----:B------:R-:W-:Y:S01]  /*25a0*/  IADD3 R8, P0, R12, R4, RZ ;  /* 0x000000040c087210 */ /* 0x000fe20007f1e0ff */
[----:B-1----:R-:W-:-:S03]  /*25b0*/  IMAD R3, R71, R78, RZ ;  /* 0x0000004e47037224 */ /* 0x002fc600078e02ff */
[----:B------:R-:W-:Y:S01]  /*25c0*/  IADD3.X R9, R13, R5, R73, P0, !PT ;  /* 0x000000050d097210 */ /* 0x000fe200007fe449 */
[C---:B------:R-:W-:Y:S02]  /*25d0*/  IMAD R71, R70.reuse, R79, R3 ;  /* 0x0000004f46477224 */ /* 0x040fe400078e0203 */
[----:B------:R-:W-:-:S04]  /*25e0*/  IMAD.WIDE.U32 R4, R70, R78, R8 ;  /* 0x0000004e46047225 */ /* 0x000fc800078e0008 */
[----:B------:R-:W-:Y:S01]  /*25f0*/  IMAD.IADD R3, R5, 0x1, R71 ;  /* 0x0000000105037824 */ /* 0x000fe200078e0247 */
[----:B--2---:R-:W-:-:S04]  /*2600*/  LEA R10, P0, R4, R80, 0x2 ;  /* 0x00000050040a7211 */ /* 0x004fc800078010ff */
[----:B------:R-:W-:-:S05]  /*2610*/  LEA.HI.X R11, R4, R81, R3, 0x2, P0 ;  /* 0x00000051040b7211 */ /* 0x000fca00000f1403 */
[----:B------:R-:W2:Y:S01]  /*2620*/  @P1 LDG.E.LTC128B R18, desc[UR36][R10.64] ;  /* 0x000000240a121981 */ /* 0x000ea2000c1e1920 */
[----:B------:R-:W-:Y:S01]  /*2630*/  IMAD.WIDE.U32 R4, R70, R78, R12 ;  /* 0x0000004e46047225 */ /* 0x000fe200078e000c */
[----:B------:R-:W-:Y:S01]  /*2640*/  SHF.L.U64.HI R21, R78, 0x3, R79 ;  /* 0x000000034e157819 */ /* 0x000fe2000001024f */
[----:B------:R-:W-:Y:S01]  /*2650*/  BSSY B1, `(.L_x_34) ;  /* 0x0000017000017945 */ /* 0x000fe20003800000 */
[----:B------:R-:W-:Y:S01]  /*2660*/  ISETP.GT.AND P3, PT, R0, 0x8, P3 ;  /* 0x000000080000780c */ /* 0x000fe20001f64270 */
[----:B------:R-:W-:Y:S01]  /*2670*/  IMAD.SHL.U32 R20, R78, 0x8, RZ ;  /* 0x000000084e147824 */ /* 0x000fe200078e00ff */
[----:B------:R-:W-:-:S03]  /*2680*/  IADD3 R14, P0, R60, R4, RZ ;  /* 0x000000043c0e7210 */ /* 0x000fc60007f1e0ff */
[----:B------:R-:W-:Y:S01]  /*2690*/  IMAD.WIDE.U32 R20, R70, R78, R20 ;  /* 0x0000004e46147225 */ /* 0x000fe200078e0014 */
[----:B------:R-:W-:Y:S02]  /*26a0*/  IADD3.X R15, R61, R71, R5, P0, !PT ;  /* 0x000000473d0f7210 */ /* 0x000fe400007fe405 */
[C---:B------:R-:W-:Y:S01]  /*26b0*/  LEA R6, P0, R72.reuse, UR4, 0x2 ;  /* 0x0000000448067c11 */ /* 0x040fe2000f8010ff */
[----:B------:R-:W-:Y:S02]  /*26c0*/  IMAD.IADD R71, R71, 0x1, R21 ;  /* 0x0000000147477824 */ /* 0x000fe400078e0215 */
[----:B------:R-:W-:Y:S01]  /*26d0*/  IMAD.WIDE.U32 R14, R19, R76, R14 ;  /* 0x0000004c130e7225 */ /* 0x000fe200078e000e */
[----:B------:R-:W-:-:S03]  /*26e0*/  LEA.HI.X R7, R72, UR5, R7, 0x2, P0 ;  /* 0x0000000548077c11 */ /* 0x000fc600080f1407 */
[----:B------:R-:W-:Y:S01]  /*26f0*/  IMAD.IADD R5, R73, 0x1, R15 ;  /* 0x0000000149057824 */ /* 0x000fe200078e020f */
[----:B------:R-:W-:-:S04]  /*2700*/  LEA R4, P0, R14, R80, 0x2 ;  /* 0x000000500e047211 */ /* 0x000fc800078010ff */
[----:B------:R-:W-:Y:S02]  /*2710*/  LEA.HI.X R5, R14, R81, R5, 0x2, P0 ;  /* 0x000000510e057211 */ /* 0x000fe400000f1405 */
[----:B------:R-:W-:-:S04]  /*2720*/  ISETP.GT.AND P0, PT, R22, 0x1, PT ;  /* 0x000000011600780c */ /* 0x000fc80003f04270 */
[----:B------:R-:W-:Y:S01]  /*2730*/  ISETP.GT.AND P4, PT, R0, RZ, P0 ;  /* 0x000000ff0000720c */ /* 0x000fe20000784270 */
[----:B--2---:R-:W-:-:S04]  /*2740*/  FMUL R3, R18, R57 ;  /* 0x0000003912037220 */ /* 0x004fc80000400000 */
[----:B------:R-:W-:Y:S01]  /*2750*/  FFMA R11, R24, R56, R3 ;  /* 0x00000038180b7223 */ /* 0x000fe20000000003 */
[----:B------:R-:W-:-:S04]  /*2760*/  IADD3 R3, P2, R8, R20, RZ ;  /* 0x0000001408037210 */ /* 0x000fc80007f5e0ff */
[----:B------:R0:W-:Y:S01]  /*2770*/  @P1 STG.E desc[UR36][R6.64], R11 ;  /* 0x0000000b06001986 */ /* 0x0001e2000c101924 */
[----:B------:R-:W-:Y:S01]  /*2780*/  LEA R14, P1, R3, R80, 0x2 ;  /* 0x00000050030e7211 */ /* 0x000fe200078210ff */
[----:B------:R-:W-:Y:S01]  /*2790*/  IMAD.X R10, R71, 0x1, R9, P2 ;  /* 0x00000001470a7824 */ /* 0x000fe200010e0609 */
[----:B------:R-:W-:Y:S11]  /*27a0*/  @!P4 BRA `(.L_x_35) ;  /* 0x000000000004c947 */ /* 0x000ff60003800000 */
[----:B------:R1:W5:Y:S02]  /*27b0*/  LDG.E.LTC128B R18, desc[UR36][R4.64+0x4] ;  /* 0x0000042404127981 */ /* 0x000364000c1e1920 */
.L_x_35:
[----:B------:R-:W-:Y:S05]  /*27c0*/  BSYNC B1 ;  /* 0x0000000000017941 */ /* 0x000fea0003800000 */
.L_x_34:
[----:B-----5:R-:W-:Y:S01]  /*27d0*/  FMUL R8, R18, R57 ;  /* 0x0000003912087220 */ /* 0x020fe20000400000 */
[----:B------:R-:W-:-:S03]  /*27e0*/  LEA.HI.X R15, R3, R81, R10, 0x2, P1 ;  /* 0x00000051030f7211 */ /* 0x000fc600008f140a */
[----:B------:R-:W-:-:S05]  /*27f0*/  FFMA R25, R25, R56, R8 ;  /* 0x0000003819197223 */ /* 0x000fca0000000008 */
[----:B------:R2:W-:Y:S04]  /*2800*/  @P4 STG.E desc[UR36][R6.64+0x4], R25 ;  /* 0x0000041906004986 */ /* 0x0005e8000c101924 */
[----:B------:R-:W3:Y:S01]  /*2810*/  @P3 LDG.E.LTC128B R18, desc[UR36][R14.64] ;  /* 0x000000240e123981 */ /* 0x000ee2000c1e1920 */
[----:B------:R-:W-:Y:S01]  /*2820*/  IADD3 R12, P1, P2, R60, R20, R12 ;  /* 0x000000143c0c7210 */ /* 0x000fe20007a3e00c */
[----:B------:R-:W-:Y:S01]  /*2830*/  BSSY B1, `(.L_x_36) ;  /* 0x0000010000017945 */ /* 0x000fe20003800000 */
[C---:B0-----:R-:W-:Y:S02]  /*2840*/  SHF.L.U64.HI R11, R62.reuse, 0x2, R63 ;  /* 0x000000023e0b7819 */ /* 0x041fe4000001023f */
[----:B------:R-:W-:Y:S02]  /*2850*/  IADD3.X R13, R61, R71, R13, P1, P2 ;  /* 0x000000473d0d7210 */ /* 0x000fe40000fe440d */
[----:B------:R-:W-:-:S02]  /*2860*/  LEA R10, P2, R62, R6, 0x2 ;  /* 0x000000063e0a7211 */ /* 0x000fc400078410ff */
[----:B------:R-:W-:Y:S01]  /*2870*/  ISETP.GT.AND P0, PT, R0, 0x8, P0 ;  /* 0x000000080000780c */ /* 0x000fe20000704270 */
[----:B------:R-:W-:Y:S01]  /*2880*/  IMAD.WIDE.U32 R12, R19, R76, R12 ;  /* 0x0000004c130c7225 */ /* 0x000fe200078e000c */
[----:B------:R-:W-:-:S03]  /*2890*/  ISETP.GT.AND P1, PT, R22, 0x8, PT ;  /* 0x000000081600780c */ /* 0x000fc60003f24270 */
[----:B------:R-:W-:Y:S01]  /*28a0*/  IMAD.X R11, R11, 0x1, R7, P2 ;  /* 0x000000010b0b7824 */ /* 0x000fe200010e0607 */
[----:B------:R-:W-:Y:S01]  /*28b0*/  LEA R8, P4, R12, R80, 0x2 ;  /* 0x000000500c087211 */ /* 0x000fe200078810ff */
[----:B------:R-:W-:-:S05]  /*28c0*/  IMAD.IADD R9, R73, 0x1, R13 ;  /* 0x0000000149097824 */ /* 0x000fca00078e020d */
[----:B------:R-:W-:Y:S01]  /*28d0*/  LEA.HI.X R9, R12, R81, R9, 0x2, P4 ;  /* 0x000000510c097211 */ /* 0x000fe200020f1409 */
[----:B---3--:R-:W-:-:S04]  /*28e0*/  FMUL R3, R18, R57 ;  /* 0x0000003912037220 */ /* 0x008fc80000400000 */
[----:B------:R-:W-:-:S05]  /*28f0*/  FFMA R3, R26, R56, R3 ;  /* 0x000000381a037223 */ /* 0x000fca0000000003 */
[----:B------:R2:W-:Y:S01]  /*2900*/  @P3 STG.E desc[UR36][R10.64], R3 ;  /* 0x000000030a003986 */ /* 0x0005e2000c101924 */
[----:B------:R-:W-:Y:S05]  /*2910*/  @!P0 BRA `(.L_x_37) ;  /* 0x0000000000048947 */ /* 0x000fea0003800000 */
[----:B------:R0:W5:Y:S02]  /*2920*/  LDG.E.LTC128B R18, desc[UR36][R8.64+0x4] ;  /* 0x0000042408127981 */ /* 0x000164000c1e1920 */
.L_x_37:
[----:B------:R-:W-:Y:S05]  /*2930*/  BSYNC B1 ;  /* 0x0000000000017941 */ /* 0x000fea0003800000 */
.L_x_36:
[----:B-----5:R-:W-:Y:S01]  /*2940*/  FMUL R12, R18, R57 ;  /* 0x00000039120c7220 */ /* 0x020fe20000400000 */
[----:B------:R-:W-:Y:S01]  /*2950*/  ISETP.GT.AND P3, PT, R0, RZ, P1 ;  /* 0x000000ff0000720c */ /* 0x000fe20000f64270 */
[----:B------:R-:W-:Y:S01]  /*2960*/  BSSY B1, `(.L_x_38) ;  /* 0x0000006000017945 */ /* 0x000fe20003800000 */
[----:B------:R-:W-:Y:S01]  /*2970*/  ISETP.GT.AND P2, PT, R22, 0x9, PT ;  /* 0x000000091600780c */ /* 0x000fe20003f44270 */
[----:B------:R-:W-:-:S05]  /*2980*/  FFMA R27, R27, R56, R12 ;  /* 0x000000381b1b7223 */ /* 0x000fca000000000c */
[----:B------:R3:W-:Y:S05]  /*2990*/  @P0 STG.E desc[UR36][R10.64+0x4], R27 ;  /* 0x0000041b0a000986 */ /* 0x0007ea000c101924 */
[----:B------:R-:W-:Y:S05]  /*29a0*/  @!P3 BRA `(.L_x_39) ;  /* 0x000000000004b947 */ /* 0x000fea0003800000 */
[----:B------:R4:W5:Y:S02]  /*29b0*/  LDG.E.LTC128B R18, desc[UR36][R4.64+0x20] ;  /* 0x0000202404127981 */ /* 0x000964000c1e1920 */
.L_x_39:
[----:B------:R-:W-:Y:S05]  /*29c0*/  BSYNC B1 ;  /* 0x0000000000017941 */ /* 0x000fea0003800000 */
.L_x_38:
[----:B--2--5:R-:W-:Y:S01]  /*29d0*/  FMUL R3, R18, R57 ;  /* 0x0000003912037220 */ /* 0x024fe20000400000 */
[----:B------:R-:W-:Y:S01]  /*29e0*/  ISETP.GT.AND P0, PT, R0, RZ, P2 ;  /* 0x000000ff0000720c */ /* 0x000fe20001704270 */
[----:B------:R-:W-:Y:S02]  /*29f0*/  BSSY B1, `(.L_x_40) ;  /* 0x0000005000017945 */ /* 0x000fe40003800000 */
[----:B------:R-:W-:-:S05]  /*2a00*/  FFMA R3, R28, R56, R3 ;  /* 0x000000381c037223 */ /* 0x000fca0000000003 */
[----:B------:R2:W-:Y:S05]  /*2a10*/  @P3 STG.E desc[UR36][R6.64+0x20], R3 ;  /* 0x0000200306003986 */ /* 0x0005ea000c101924 */
[----:B------:R-:W-:Y:S05]  /*2a20*/  @!P0 BRA `(.L_x_41) ;  /* 0x0000000000048947 */ /* 0x000fea0003800000 */
[----:B------:R0:W5:Y:S02]  /*2a30*/  LDG.E.LTC128B R18, desc[UR36][R4.64+0x24] ;  /* 0x0000242404127981 */ /* 0x000164000c1e1920 */
.L_x_41:
[----:B------:R-:W-:Y:S05]  /*2a40*/  BSYNC B1 ;  /* 0x0000000000017941 */ /* 0x000fea0003800000 */
.L_x_40:
[----:B-----5:R-:W-:Y:S01]  /*2a50*/  FMUL R12, R18, R57 ;  /* 0x00000039120c7220 */ /* 0x020fe20000400000 */
[----:B------:R-:W-:Y:S01]  /*2a60*/  ISETP.GT.AND P1, PT, R0, 0x8, P1 ;  /* 0x000000080000780c */ /* 0x000fe20000f24270 */
[----:B------:R-:W-:Y:S02]  /*2a70*/  BSSY B1, `(.L_x_42) ;  /* 0x0000005000017945 */ /* 0x000fe40003800000 */
[----:B------:R-:W-:-:S05]  /*2a80*/  FFMA R29, R29, R56, R12 ;  /* 0x000000381d1d7223 */ /* 0x000fca000000000c */
[----:B------:R0:W-:Y:S05]  /*2a90*/  @P0 STG.E desc[UR36][R6.64+0x24], R29 ;  /* 0x0000241d06000986 */ /* 0x0001ea000c101924 */
[----:B------:R-:W-:Y:S05]  /*2aa0*/  @!P1 BRA `(.L_x_43) ;  /* 0x0000000000049947 */ /* 0x000fea0003800000 */
[----:B------:R0:W5:Y:S02]  /*2ab0*/  LDG.E.LTC128B R18, desc[UR36][R8.64+0x20] ;  /* 0x0000202408127981 */ /* 0x000164000c1e1920 */
.L_x_43:
[----:B------:R-:W-:Y:S05]  /*2ac0*/  BSYNC B1 ;  /* 0x0000000000017941 */ /* 0x000fea0003800000 */
.L_x_42:
[----:B--2--5:R-:W-:Y:S01]  /*2ad0*/  FMUL R3, R18, R57 ;  /* 0x0000003912037220 */ /* 0x024fe20000400000 */
[----:B------:R-:W-:Y:S01]  /*2ae0*/  ISETP.GT.AND P2, PT, R0, 0x8, P2 ;  /* 0x000000080000780c */ /* 0x000fe20001744270 */
[----:B------:R-:W-:Y:S01]  /*2af0*/  BSSY B1, `(.L_x_44) ;  /* 0x0000006000017945 */ /* 0x000fe20003800000 */
[----:B------:R-:W-:Y:S01]  /*2b00*/  ISETP.GT.AND P0, PT, R22, 0x10, PT ;  /* 0x000000101600780c */ /* 0x000fe20003f04270 */
[----:B------:R-:W-:-:S05]  /*2b10*/  FFMA R3, R30, R56, R3 ;  /* 0x000000381e037223 */ /* 0x000fca0000000003 */
[----:B------:R2:W-:Y:S05]  /*2b20*/  @P1 STG.E desc[UR36][R10.64+0x20], R3 ;  /* 0x000020030a001986 */ /* 0x0005ea000c101924 */
[----:B------:R-:W-:Y:S05]  /*2b30*/  @!P2 BRA `(.L_x_45) ;  /* 0x000000000004a947 */ /* 0x000fea0003800000 */
[----:B------:R0:W5:Y:S02]  /*2b40*/  LDG.E.LTC128B R18, desc[UR36][R8.64+0x24] ;  /* 0x0000242408127981 */ /* 0x000164000c1e1920 */
.L_x_45:
[----:B------:R-:W-:Y:S05]  /*2b50*/  BSYNC B1 ;  /* 0x0000000000017941 */ /* 0x000fea0003800000 */
.L_x_44:
        /* <DEDUP_REMOVED lines=8> */
.L_x_47:
[----:B------:R-:W-:Y:S05]  /*2be0*/  BSYNC B1 ;  /* 0x0000000000017941 */ /* 0x000fea0003800000 */
.L_x_46:
[----:B--2--5:R-:W-:Y:S01]  /*2bf0*/  FMUL R3, R18, R57 ;  /* 0x0000003912037220 */ /* 0x024fe20000400000 */
[----:B------:R-:W-:Y:S01]  /*2c00*/  ISETP.GT.AND P2, PT, R0, RZ, P1 ;  /* 0x000000ff0000720c */ /* 0x000fe20000f44270 */
[----:B------:R-:W-:Y:S02]  /*2c10*/  BSSY B1, `(.L_x_48) ;  /* 0x0000005000017945 */ /* 0x000fe40003800000 */
[----:B------:R-:W-:-:S05]  /*2c20*/  FFMA R3, R32, R56, R3 ;  /* 0x0000003820037223 */ /* 0x000fca0000000003 */
[----:B------:R2:W-:Y:S05]  /*2c30*/  @P3 STG.E desc[UR36][R6.64+0x40], R3 ;  /* 0x0000400306003986 */ /* 0x0005ea000c101924 */
[----:B------:R-:W-:Y:S05]  /*2c40*/  @!P2 BRA `(.L_x_49) ;  /* 0x000000000004a947 */ /* 0x000fea0003800000 */
[----:B------:R0:W5:Y:S02]  /*2c50*/  LDG.E.LTC128B R18, desc[UR36][R4.64+0x44] ;  /* 0x0000442404127981 */ /* 0x000164000c1e1920 */
.L_x_49:
[----:B------:R-:W-:Y:S05]  /*2c60*/  BSYNC B1 ;  /* 0x0000000000017941 */ /* 0x000fea0003800000 */
.L_x_48:
[----:B-----5:R-:W-:Y:S01]  /*2c70*/  FMUL R12, R18, R57 ;  /* 0x00000039120c7220 */ /* 0x020fe20000400000 */
[----:B------:R-:W-:Y:S01]  /*2c80*/  ISETP.GT.AND P0, PT, R0, 0x8, P0 ;  /* 0x000000080000780c */ /* 0x000fe20000704270 */
[----:B------:R-:W-:Y:S02]  /*2c90*/  BSSY B1, `(.L_x_50) ;  /* 0x0000005000017945 */ /* 0x000fe40003800000 */
[----:B------:R-:W-:-:S05]  /*2ca0*/  FFMA R33, R33, R56, R12 ;  /* 0x0000003821217223 */ /* 0x000fca000000000c */
[----:B------:R0:W-:Y:S05]  /*2cb0*/  @P2 STG.E desc[UR36][R6.64+0x44], R33 ;  /* 0x0000442106002986 */ /* 0x0001ea000c101924 */
[----:B------:R-:W-:Y:S05]  /*2cc0*/  @!P0 BRA `(.L_x_51) ;  /* 0x0000000000048947 */ /* 0x000fea0003800000 */
[----:B------:R0:W5:Y:S02]  /*2cd0*/  LDG.E.LTC128B R18, desc[UR36][R8.64+0x40] ;  /* 0x0000402408127981 */ /* 0x000164000c1e1920 */
.L_x_51:
[----:B------:R-:W-:Y:S05]  /*2ce0*/  BSYNC B1 ;  /* 0x0000000000017941 */ /* 0x000fea0003800000 */
.L_x_50:
        /* <DEDUP_REMOVED lines=8> */
.L_x_53:
[----:B------:R-:W-:Y:S05]  /*2d70*/  BSYNC B1 ;  /* 0x0000000000017941 */ /* 0x000fea0003800000 */
.L_x_52:
        /* <DEDUP_REMOVED lines=8> */
.L_x_55:
[----:B------:R-:W-:Y:S05]  /*2e00*/  BSYNC B1 ;  /* 0x0000000000017941 */ /* 0x000fea0003800000 */
.L_x_54:
[----:B--2--5:R-:W-:Y:S01]  /*2e10*/  FMUL R3, R18, R57 ;  /* 0x0000003912037220 */ /* 0x024fe20000400000 */
[----:B------:R-:W-:Y:S01]  /*2e20*/  ISETP.GT.AND P1, PT, R0, RZ, P0 ;  /* 0x000000ff0000720c */ /* 0x000fe20000724270 */
[----:B------:R-:W-:Y:S02]  /*2e30*/  BSSY B1, `(.L_x_56) ;  /* 0x0000005000017945 */ /* 0x000fe40003800000 */
[----:B------:R-:W-:-:S05]  /*2e40*/  FFMA R3, R36, R56, R3 ;  /* 0x0000003824037223 */ /* 0x000fca0000000003 */
[----:B------:R2:W-:Y:S05]  /*2e50*/  @P3 STG.E desc[UR36][R6.64+0x60], R3 ;  /* 0x0000600306003986 */ /* 0x0005ea000c101924 */
[----:B------:R-:W-:Y:S05]  /*2e60*/  @!P1 BRA `(.L_x_57) ;  /* 0x0000000000049947 */ /* 0x000fea0003800000 */
[----:B------:R0:W5:Y:S02]  /*2e70*/  LDG.E.LTC128B R18, desc[UR36][R4.64+0x64] ;  /* 0x0000642404127981 */ /* 0x000164000c1e1920 */
.L_x_57:
[----:B------:R-:W-:Y:S05]  /*2e80*/  BSYNC B1 ;  /* 0x0000000000017941 */ /* 0x000fea0003800000 */
.L_x_56:
[----:B-----5:R-:W-:Y:S01]  /*2e90*/  FMUL R12, R18, R57 ;  /* 0x00000039120c7220 */ /* 0x020fe20000400000 */
[----:B------:R-:W-:Y:S01]  /*2ea0*/  ISETP.GT.AND P2, PT, R0, 0x8, P2 ;  /* 0x000000080000780c */ /* 0x000fe20001744270 */
[----:B------:R-:W-:Y:S02]  /*2eb0*/  BSSY B1, `(.L_x_58) ;  /* 0x0000005000017945 */ /* 0x000fe40003800000 */
[----:B------:R-:W-:-:S05]  /*2ec0*/  FFMA R37, R37, R56, R12 ;  /* 0x0000003825257223 */ /* 0x000fca000000000c */
[----:B------:R0:W-:Y:S05]  /*2ed0*/  @P1 STG.E desc[UR36][R6.64+0x64], R37 ;  /* 0x0000642506001986 */ /* 0x0001ea000c101924 */
[----:B------:R-:W-:Y:S05]  /*2ee0*/  @!P2 BRA `(.L_x_59) ;  /* 0x000000000004a947 */ /* 0x000fea0003800000 */
[----:B------:R0:W5:Y:S02]  /*2ef0*/  LDG.E.LTC128B R18, desc[UR36][R8.64+0x60] ;  /* 0x0000602408127981 */ /* 0x000164000c1e1920 */
.L_x_59:
[----:B------:R-:W-:Y:S05]  /*2f00*/  BSYNC B1 ;  /* 0x0000000000017941 */ /* 0x000fea0003800000 */
.L_x_58:
        /* <DEDUP_REMOVED lines=8> */
.L_x_61:
[----:B------:R-:W-:Y:S05]  /*2f90*/  BSYNC B1 ;  /* 0x0000000000017941 */ /* 0x000fea0003800000 */
.L_x_60:
        /* <DEDUP_REMOVED lines=8> */
.L_x_63:
[----:B------:R-:W-:Y:S05]  /*3020*/  BSYNC B1 ;  /* 0x0000000000017941 */ /* 0x000fea0003800000 */
.L_x_62:
[----:B--2--5:R-:W-:Y:S01]  /*3030*/  FMUL R3, R18, R57 ;  /* 0x0000003912037220 */ /* 0x024fe20000400000 */
[----:B------:R-:W-:Y:S01]  /*3040*/  ISETP.GT.AND P0, PT, R0, RZ, P2 ;  /* 0x000000ff0000720c */ /* 0x000fe20001704270 */
[----:B------:R-:W-:Y:S02]  /*3050*/  BSSY B1, `(.L_x_64) ;  /* 0x0000005000017945 */ /* 0x000fe40003800000 */
[----:B------:R-:W-:-:S05]  /*3060*/  FFMA R3, R40, R56, R3 ;  /* 0x0000003828037223 */ /* 0x000fca0000000003 */
[----:B------:R2:W-:Y:S05]  /*3070*/  @P3 STG.E desc[UR36][R6.64+0x80], R3 ;  /* 0x0000800306003986 */ /* 0x0005ea000c101924 */
[----:B------:R-:W-:Y:S05]  /*3080*/  @!P0 BRA `(.L_x_65) ;  /* 0x0000000000048947 */ /* 0x000fea0003800000 */
[----:B------:R0:W5:Y:S02]  /*3090*/  LDG.E.LTC128B R18, desc[UR36][R4.64+0x84] ;  /* 0x0000842404127981 */ /* 0x000164000c1e1920 */
.L_x_65:
[----:B------:R-:W-:Y:S05]  /*30a0*/  BSYNC B1 ;  /* 0x0000000000017941 */ /* 0x000fea0003800000 */
.L_x_64:
[----:B-----5:R-:W-:Y:S01]  /*30b0*/  FMUL R12, R18, R57 ;  /* 0x00000039120c7220 */ /* 0x020fe20000400000 */
[----:B------:R-:W-:Y:S01]  /*30c0*/  ISETP.GT.AND P1, PT, R0, 0x8, P1 ;  /* 0x000000080000780c */ /* 0x000fe20000f24270 */
[----:B------:R-:W-:Y:S02]  /*30d0*/  BSSY B1, `(.L_x_66) ;  /* 0x0000005000017945 */ /* 0x000fe40003800000 */
[----:B------:R-:W-:-:S05]  /*30e0*/  FFMA R41, R41, R56, R12 ;  /* 0x0000003829297223 */ /* 0x000fca000000000c */
[----:B------:R0:W-:Y:S05]  /*30f0*/  @P0 STG.E desc[UR36][R6.64+0x84], R41 ;  /* 0x0000842906000986 */ /* 0x0001ea000c101924 */
[----:B------:R-:W-:Y:S05]  /*3100*/  @!P1 BRA `(.L_x_67) ;  /* 0x0000000000049947 */ /* 0x000fea0003800000 */
[----:B------:R0:W5:Y:S02]  /*3110*/  LDG.E.LTC128B R18, desc[UR36][R8.64+0x80] ;  /* 0x0000802408127981 */ /* 0x000164000c1e1920 */
.L_x_67:
[----:B------:R-:W-:Y:S05]  /*3120*/  BSYNC B1 ;  /* 0x0000000000017941 */ /* 0x000fea0003800000 */
.L_x_66:
        /* <DEDUP_REMOVED lines=8> */
.L_x_69:
[----:B------:R-:W-:Y:S05]  /*31b0*/  BSYNC B1 ;  /* 0x0000000000017941 */ /* 0x000fea0003800000 */
.L_x_68:
        /* <DEDUP_REMOVED lines=8> */
.L_x_71:
[----:B------:R-:W-:Y:S05]  /*3240*/  BSYNC B1 ;  /* 0x0000000000017941 */ /* 0x000fea0003800000 */
.L_x_70:
[----:B--2--5:R-:W-:Y:S01]  /*3250*/  FMUL R3, R18, R57 ;  /* 0x0000003912037220 */ /* 0x024fe20000400000 */
[----:B------:R-:W-:Y:S01]  /*3260*/  ISETP.GT.AND P2, PT, R0, RZ, P1 ;  /* 0x000000ff0000720c */ /* 0x000fe20000f44270 */
[----:B------:R-:W-:Y:S02]  /*3270*/  BSSY B1, `(.L_x_72) ;  /* 0x0000005000017945 */ /* 0x000fe40003800000 */
[----:B------:R-:W-:-:S05]  /*3280*/  FFMA R3, R44, R56, R3 ;  /* 0x000000382c037223 */ /* 0x000fca0000000003 */
[----:B------:R2:W-:Y:S05]  /*3290*/  @P3 STG.E desc[UR36][R6.64+0xa0], R3 ;  /* 0x0000a00306003986 */ /* 0x0005ea000c101924 */
[----:B------:R-:W-:Y:S05]  /*32a0*/  @!P2 BRA `(.L_x_73) ;  /* 0x000000000004a947 */ /* 0x000fea0003800000 */
[----:B------:R0:W5:Y:S02]  /*32b0*/  LDG.E.LTC128B R18, desc[UR36][R4.64+0xa4] ;  /* 0x0000a42404127981 */ /* 0x000164000c1e1920 */
.L_x_73:
[----:B------:R-:W-:Y:S05]  /*32c0*/  BSYNC B1 ;  /* 0x0000000000017941 */ /* 0x000fea0003800000 */
.L_x_72:
[----:B-----5:R-:W-:Y:S01]  /*32d0*/  FMUL R12, R18, R57 ;  /* 0x00000039120c7220 */ /* 0x020fe20000400000 */
[----:B------:R-:W-:Y:S01]  /*32e0*/  ISETP.GT.AND P0, PT, R0, 0x8, P0 ;  /* 0x000000080000780c */ /* 0x000fe20000704270 */
[----:B------:R-:W-:Y:S02]  /*32f0*/  BSSY B1, `(.L_x_74) ;  /* 0x0000005000017945 */ /* 0x000fe40003800000 */
[----:B------:R-:W-:-:S05]  /*3300*/  FFMA R45, R45, R56, R12 ;  /* 0x000000382d2d7223 */ /* 0x000fca000000000c */
[----:B------:R0:W-:Y:S05]  /*3310*/  @P2 STG.E desc[UR36][R6.64+0xa4], R45 ;  /* 0x0000a42d06002986 */ /* 0x0001ea000c101924 */
[----:B------:R-:W-:Y:S05]  /*3320*/  @!P0 BRA `(.L_x_75) ;  /* 0x0000000000048947 */ /* 0x000fea0003800000 */
[----:B------:R0:W5:Y:S02]  /*3330*/  LDG.E.LTC128B R18, desc[UR36][R8.64+0xa0] ;  /* 0x0000a02408127981 */ /* 0x000164000c1e1920 */
.L_x_75:
[----:B------:R-:W-:Y:S05]  /*3340*/  BSYNC B1 ;  /* 0x0000000000017941 */ /* 0x000fea0003800000 */
.L_x_74:
        /* <DEDUP_REMOVED lines=8> */
.L_x_77:
[----:B------:R-:W-:Y:S05]  /*33d0*/  BSYNC B1 ;  /* 0x0000000000017941 */ /* 0x000fea0003800000 */
.L_x_76:
        /* <DEDUP_REMOVED lines=8> */
.L_x_79:
[----:B------:R-:W-:Y:S05]  /*3460*/  BSYNC B1 ;  /* 0x0000000000017941 */ /* 0x000fea0003800000 */
.L_x_78:
[----:B--2--5:R-:W-:Y:S01]  /*3470*/  FMUL R3, R18, R57 ;  /* 0x0000003912037220 */ /* 0x024fe20000400000 */
[----:B------:R-:W-:Y:S01]  /*3480*/  ISETP.GT.AND P1, PT, R0, RZ, P0 ;  /* 0x000000ff0000720c */ /* 0x000fe20000724270 */
[----:B------:R-:W-:Y:S02]  /*3490*/  BSSY B1, `(.L_x_80) ;  /* 0x0000005000017945 */ /* 0x000fe40003800000 */
[----:B------:R-:W-:-:S05]  /*34a0*/  FFMA R3, R48, R56, R3 ;  /* 0x0000003830037223 */ /* 0x000fca0000000003 */
[----:B------:R2:W-:Y:S05]  /*34b0*/  @P3 STG.E desc[UR36][R6.64+0xc0], R3 ;  /* 0x0000c00306003986 */ /* 0x0005ea000c101924 */
[----:B------:R-:W-:Y:S05]  /*34c0*/  @!P1 BRA `(.L_x_81) ;  /* 0x0000000000049947 */ /* 0x000fea0003800000 */
[----:B------:R0:W5:Y:S02]  /*34d0*/  LDG.E.LTC128B R18, desc[UR36][R4.64+0xc4] ;  /* 0x0000c42404127981 */ /* 0x000164000c1e1920 */
.L_x_81:
[----:B------:R-:W-:Y:S05]  /*34e0*/  BSYNC B1 ;  /* 0x0000000000017941 */ /* 0x000fea0003800000 */
.L_x_80:
[----:B-----5:R-:W-:Y:S01]  /*34f0*/  FMUL R12, R18, R57 ;  /* 0x00000039120c7220 */ /* 0x020fe20000400000 */
[----:B------:R-:W-:Y:S01]  /*3500*/  ISETP.GT.AND P2, PT, R0, 0x8, P2 ;  /* 0x000000080000780c */ /* 0x000fe20001744270 */
[----:B------:R-:W-:Y:S02]  /*3510*/  BSSY B1, `(.L_x_82) ;  /* 0x0000005000017945 */ /* 0x000fe40003800000 */
[----:B------:R-:W-:-:S05]  /*3520*/  FFMA R49, R49, R56, R12 ;  /* 0x0000003831317223 */ /* 0x000fca000000000c */
[----:B------:R0:W-:Y:S05]  /*3530*/  @P1 STG.E desc[UR36][R6.64+0xc4], R49 ;  /* 0x0000c43106001986 */ /* 0x0001ea000c101924 */
[----:B------:R-:W-:Y:S05]  /*3540*/  @!P2 BRA `(.L_x_83) ;  /* 0x000000000004a947 */ /* 0x000fea0003800000 */
[----:B------:R0:W5:Y:S02]  /*3550*/  LDG.E.LTC128B R18, desc[UR36][R8.64+0xc0] ;  /* 0x0000c02408127981 */ /* 0x000164000c1e1920 */
.L_x_83:
[----:B------:R-:W-:Y:S05]  /*3560*/  BSYNC B1 ;  /* 0x0000000000017941 */ /* 0x000fea0003800000 */
.L_x_82:
        /* <DEDUP_REMOVED lines=8> */
.L_x_85:
[----:B------:R-:W-:Y:S05]  /*35f0*/  BSYNC B1 ;  /* 0x0000000000017941 */ /* 0x000fea0003800000 */
.L_x_84:
        /* <DEDUP_REMOVED lines=8> */
.L_x_87:
[----:B------:R-:W-:Y:S05]  /*3680*/  BSYNC B1 ;  /* 0x0000000000017941 */ /* 0x000fea0003800000 */
.L_x_86:
[----:B--2--5:R-:W-:Y:S01]  /*3690*/  FMUL R3, R18, R57 ;  /* 0x0000003912037220 */ /* 0x024fe20000400000 */
[----:B------:R-:W-:Y:S01]  /*36a0*/  ISETP.GT.AND P0, PT, R0, RZ, P2 ;  /* 0x000000ff0000720c */ /* 0x000fe20001704270 */
[----:B------:R-:W-:Y:S02]  /*36b0*/  BSSY B1, `(.L_x_88) ;  /* 0x0000005000017945 */ /* 0x000fe40003800000 */
[----:B------:R-:W-:-:S05]  /*36c0*/  FFMA R3, R52, R56, R3 ;  /* 0x0000003834037223 */ /* 0x000fca0000000003 */
[----:B------:R2:W-:Y:S05]  /*36d0*/  @P3 STG.E desc[UR36][R6.64+0xe0], R3 ;  /* 0x0000e00306003986 */ /* 0x0005ea000c101924 */
[----:B------:R-:W-:Y:S05]  /*36e0*/  @!P0 BRA `(.L_x_89) ;  /* 0x0000000000048947 */ /* 0x000fea0003800000 */
[----:B------:R0:W5:Y:S02]  /*36f0*/  LDG.E.LTC128B R18, desc[UR36][R4.64+0xe4] ;  /* 0x0000e42404127981 */ /* 0x000164000c1e1920 */
.L_x_89:
[----:B------:R-:W-:Y:S05]  /*3700*/  BSYNC B1 ;  /* 0x0000000000017941 */ /* 0x000fea0003800000 */
.L_x_88:
[----:B01--45:R-:W-:Y:S01]  /*3710*/  FMUL R4, R18, R57 ;  /* 0x0000003912047220 */ /* 0x033fe20000400000 */
[----:B------:R-:W-:Y:S01]  /*3720*/  ISETP.GT.AND P1, PT, R0, 0x8, P1 ;  /* 0x000000080000780c */ /* 0x000fe20000f24270 */
[----:B------:R-:W-:Y:S02]  /*3730*/  BSSY B1, `(.L_x_90) ;  /* 0x0000005000017945 */ /* 0x000fe40003800000 */
[----:B------:R-:W-:-:S05]  /*3740*/  FFMA R53, R53, R56, R4 ;  /* 0x0000003835357223 */ /* 0x000fca0000000004 */
[----:B------:R0:W-:Y:S05]  /*3750*/  @P0 STG.E desc[UR36][R6.64+0xe4], R53 ;  /* 0x0000e43506000986 */ /* 0x0001ea000c101924 */
[----:B------:R-:W-:Y:S05]  /*3760*/  @!P1 BRA `(.L_x_91) ;  /* 0x0000000000049947 */ /* 0x000fea0003800000 */
[----:B------:R1:W5:Y:S02]  /*3770*/  LDG.E.LTC128B R18, desc[UR36][R8.64+0xe0] ;  /* 0x0000e02408127981 */ /* 0x000364000c1e1920 */
.L_x_91:
[----:B------:R-:W-:Y:S05]  /*3780*/  BSYNC B1 ;  /* 0x0000000000017941 */ /* 0x000fea0003800000 */
.L_x_90:
[----:B--2--5:R-:W-:Y:S01]  /*3790*/  FMUL R3, R18, R57 ;  /* 0x0000003912037220 */ /* 0x024fe20000400000 */
[----:B------:R-:W-:Y:S01]  /*37a0*/  @P1 IMAD.MOV.U32 R4, RZ, RZ, R10 ;  /* 0x000000ffff041224 */ /* 0x000fe200078e000a */
[----:B------:R-:W-:Y:S01]  /*37b0*/  ISETP.GT.AND P2, PT, R0, 0x8, P2 ;  /* 0x000000080000780c */ /* 0x000fe20001744270 */
[----:B------:R-:W-:Y:S02]  /*37c0*/  @P1 IMAD.MOV.U32 R5, RZ, RZ, R11 ;  /* 0x000000ffff051224 */ /* 0x000fe400078e000b */
[----:B------:R-:W-:Y:S01]  /*37d0*/  FFMA R3, R54, R56, R3 ;  /* 0x0000003836037223 */ /* 0x000fe20000000003 */
[----:B------:R-:W-:Y:S04]  /*37e0*/  BSSY B1, `(.L_x_92) ;  /* 0x0000004000017945 */ /* 0x000fe80003800000 */
[----:B------:R2:W-:Y:S05]  /*37f0*/  @P1 STG.E desc[UR36][R4.64+0xe0], R3 ;  /* 0x0000e00304001986 */ /* 0x0005ea000c101924 */
[----:B------:R-:W-:Y:S05]  /*3800*/  @!P2 BRA `(.L_x_93) ;  /* 0x000000000004a947 */ /* 0x000fea0003800000 */
[----:B------:R4:W5:Y:S02]  /*3810*/  LDG.E.LTC128B R18, desc[UR36][R8.64+0xe4] ;  /* 0x0000e42408127981 */ /* 0x000964000c1e1920 */
.L_x_93:
[----:B------:R-:W-:Y:S05]  /*3820*/  BSYNC B1 ;  /* 0x0000000000017941 */ /* 0x000fea0003800000 */
.L_x_92:
[----:B-----5:R-:W-:-:S04]  /*3830*/  FMUL R18, R18, R57 ;  /* 0x0000003912127220 */ /* 0x020fc80000400000 */
[----:B------:R-:W-:Y:S01]  /*3840*/  FFMA R55, R55, R56, R18 ;  /* 0x0000003837377223 */ /* 0x000fe20000000012 */
[----:B------:R-:W-:Y:S06]  /*3850*/  @!P2 BRA `(.L_x_94) ;  /* 0x0000000400e0a947 */ /* 0x000fec0003800000 */
[----:B------:R0:W-:Y:S01]  /*3860*/  STG.E desc[UR36][R10.64+0xe4], R55 ;  /* 0x0000e4370a007986 */ /* 0x0001e2000c101924 */
[----:B------:R-:W-:Y:S05]  /*3870*/  BRA `(.L_x_94) ;  /* 0x0000000400d87947 */ /* 0x000fea0003800000 */
.L_x_33:
[----:B------:R-:W-:Y:S01]  /*3880*/  ISETP.GT.AND P0, PT, R22, 0x1, PT ;  /* 0x000000011600780c */ /* 0x000fe20003f04270 */
[----:B------:R-:W-:Y:S01]  /*3890*/  ULDC.64 UR4, c[0x0][0x5c0] ;  /* 0x0001700000047ab9 */ /* 0x000fe20000000a00 */
[-C--:B------:R-:W-:Y:S01]  /*38a0*/  FMUL R3, R24, R56.reuse ;  /* 0x0000003818037220 */ /* 0x080fe20000400000 */
[----:B------:R-:W-:Y:S01]  /*38b0*/  LEA R4, P4, R72, UR4, 0x2 ;  /* 0x0000000448047c11 */ /* 0x000fe2000f8810ff */
[-C--:B------:R-:W-:Y:S01]  /*38c0*/  FMUL R25, R25, R56.reuse ;  /* 0x0000003819197220 */ /* 0x080fe20000400000 */
[----:B------:R-:W-:Y:S01]  /*38d0*/  ISETP.GT.AND P2, PT, R0, RZ, P0 ;  /* 0x000000ff0000720c */ /* 0x000fe20000744270 */
[-C--:B------:R-:W-:Y:S01]  /*38e0*/  FMUL R27, R27, R56.reuse ;  /* 0x000000381b1b7220 */ /* 0x080fe20000400000 */
[----:B------:R-:W-:Y:S01]  /*38f0*/  LEA.HI.X R5, R72, UR5, R7, 0x2, P4 ;  /* 0x0000000548057c11 */ /* 0x000fe2000a0f1407 */
[-C--:B------:R-:W-:Y:S01]  /*3900*/  FMUL R9, R28, R56.reuse ;  /* 0x000000381c097220 */ /* 0x080fe20000400000 */
[C---:B------:R-:W-:Y:S01]  /*3910*/  ISETP.GT.AND P3, PT, R0.reuse, 0x8, P3 ;  /* 0x000000080000780c */ /* 0x040fe20001f64270 */
[-C--:B------:R-:W-:Y:S01]  /*3920*/  FMUL R29, R29, R56.reuse ;  /* 0x000000381d1d7220 */ /* 0x080fe20000400000 */
[----:B------:R-:W-:Y:S01]  /*3930*/  ISETP.GT.AND P0, PT, R0, 0x8, P0 ;  /* 0x000000080000780c */ /* 0x000fe20000704270 */
[----:B------:R0:W-:Y:S01]  /*3940*/  @P1 STG.E desc[UR36][R4.64], R3 ;  /* 0x0000000304001986 */ /* 0x0001e2000c101924 */
[----:B------:R-:W-:Y:S01]  /*3950*/  ISETP.GT.AND P5, PT, R22, 0x8, PT ;  /* 0x000000081600780c */ /* 0x000fe20003fa4270 */
[-C--:B------:R-:W-:Y:S01]  /*3960*/  FMUL R31, R31, R56.reuse ;  /* 0x000000381f1f7220 */ /* 0x080fe20000400000 */
[C---:B------:R-:W-:Y:S01]  /*3970*/  SHF.L.U64.HI R7, R62.reuse, 0x2, R63 ;  /* 0x000000023e077819 */ /* 0x040fe2000001023f */
[----:B------:R-:W-:Y:S01]  /*3980*/  FMUL R33, R33, R56 ;  /* 0x0000003821217220 */ /* 0x000fe20000400000 */
[----:B------:R-:W-:Y:S01]  /*3990*/  LEA R6, P1, R62, R4, 0x2 ;  /* 0x000000043e067211 */ /* 0x000fe200078210ff */
[----:B------:R-:W-:Y:S01]  /*39a0*/  @P2 STG.E desc[UR36][R4.64+0x4], R25 ;  /* 0x0000041904002986 */ /* 0x000fe2000c101924 */
[----:B------:R-:W-:Y:S01]  /*39b0*/  ISETP.GT.AND P4, PT, R22, 0x9, PT ;  /* 0x000000091600780c */ /* 0x000fe20003f84270 */
[-C--:B------:R-:W-:Y:S01]  /*39c0*/  FMUL R35, R35, R56.reuse ;  /* 0x0000003823237220 */ /* 0x080fe20000400000 */
[C---:B------:R-:W-:Y:S01]  /*39d0*/  ISETP.GT.AND P2, PT, R0.reuse, RZ, P5 ;  /* 0x000000ff0000720c */ /* 0x040fe20002f44270 */
[----:B------:R-:W-:Y:S01]  /*39e0*/  IMAD.X R7, R7, 0x1, R5, P1 ;  /* 0x0000000107077824 */ /* 0x000fe200008e0605 */
[----:B------:R-:W-:Y:S01]  /*39f0*/  ISETP.GT.AND P1, PT, R0, RZ, P4 ;  /* 0x000000ff0000720c */ /* 0x000fe20002724270 */
[-C--:B0-----:R-:W-:Y:S01]  /*3a00*/  FMUL R3, R26, R56.reuse ;  /* 0x000000381a037220 */ /* 0x081fe20000400000 */
[----:B------:R-:W-:Y:S01]  /*3a10*/  ISETP.GT.AND P4, PT, R0, 0x8, P4 ;  /* 0x000000080000780c */ /* 0x000fe20002784270 */
[-C--:B------:R-:W-:Y:S01]  /*3a20*/  FMUL R37, R37, R56.reuse ;  /* 0x0000003825257220 */ /* 0x080fe20000400000 */
[-C--:B------:R-:W-:Y:S01]  /*3a30*/  FMUL R39, R39, R56.reuse ;  /* 0x0000003827277220 */ /* 0x080fe20000400000 */
[-C--:B------:R-:W-:Y:S01]  /*3a40*/  FMUL R41, R41, R56.reuse ;  /* 0x0000003829297220 */ /* 0x080fe20000400000 */
[----:B------:R0:W-:Y:S01]  /*3a50*/  @P3 STG.E desc[UR36][R6.64], R3 ;  /* 0x0000000306003986 */ /* 0x0001e2000c101924 */
[----:B------:R-:W-:Y:S01]  /*3a60*/  ISETP.GT.AND P3, PT, R22, 0x11, PT ;  /* 0x000000111600780c */ /* 0x000fe20003f64270 */
[-C--:B------:R-:W-:Y:S01]  /*3a70*/  FMUL R43, R43, R56.reuse ;  /* 0x000000382b2b7220 */ /* 0x080fe20000400000 */
[-C--:B------:R-:W-:Y:S01]  /*3a80*/  FMUL R45, R45, R56.reuse ;  /* 0x000000382d2d7220 */ /* 0x080fe20000400000 */
[----:B------:R-:W-:Y:S01]  /*3a90*/  @P0 STG.E desc[UR36][R6.64+0x4], R27 ;  /* 0x0000041b06000986 */ /* 0x000fe2000c101924 */
[----:B------:R-:W-:Y:S01]  /*3aa0*/  ISETP.GT.AND P0, PT, R0, 0x8, P5 ;  /* 0x000000080000780c */ /* 0x000fe20002f04270 */
[-C--:B------:R-:W-:Y:S01]  /*3ab0*/  FMUL R47, R47, R56.reuse ;  /* 0x000000382f2f7220 */ /* 0x080fe20000400000 */
[----:B------:R-:W-:Y:S01]  /*3ac0*/  ISETP.GT.AND P5, PT, R22, 0x10, PT ;  /* 0x000000101600780c */ /* 0x000fe20003fa4270 */
[----:B------:R1:W-:Y:S01]  /*3ad0*/  @P2 STG.E desc[UR36][R4.64+0x20], R9 ;  /* 0x0000200904002986 */ /* 0x0003e2000c101924 */
[-C--:B------:R-:W-:Y:S01]  /*3ae0*/  FMUL R49, R49, R56.reuse ;  /* 0x0000003831317220 */ /* 0x080fe20000400000 */
[-C--:B------:R-:W-:Y:S01]  /*3af0*/  FMUL R51, R51, R56.reuse ;  /* 0x0000003833337220 */ /* 0x080fe20000400000 */
[----:B------:R-:W-:Y:S01]  /*3b00*/  ISETP.GT.AND P2, PT, R0, RZ, P5 ;  /* 0x000000ff0000720c */ /* 0x000fe20002f44270 */
[----:B------:R-:W-:Y:S01]  /*3b10*/  @P1 STG.E desc[UR36][R4.64+0x24], R29 ;  /* 0x0000241d04001986 */ /* 0x000fe2000c101924 */
[-C--:B0-----:R-:W-:Y:S01]  /*3b20*/  FMUL R3, R30, R56.reuse ;  /* 0x000000381e037220 */ /* 0x081fe20000400000 */
[C---:B------:R-:W-:Y:S01]  /*3b30*/  ISETP.GT.AND P1, PT, R0.reuse, RZ, P3 ;  /* 0x000000ff0000720c */ /* 0x040fe20001f24270 */
[-C--:B------:R-:W-:Y:S01]  /*3b40*/  FMUL R53, R53, R56.reuse ;  /* 0x0000003835357220 */ /* 0x080fe20000400000 */
[----:B------:R-:W-:Y:S01]  /*3b50*/  ISETP.GT.AND P3, PT, R0, 0x8, P3 ;  /* 0x000000080000780c */ /* 0x000fe20001f64270 */
[-C--:B------:R-:W-:Y:S01]  /*3b60*/  FMUL R11, R54, R56.reuse ;  /* 0x00000038360b7220 */ /* 0x080fe20000400000 */
[----:B------:R0:W-:Y:S01]  /*3b70*/  @P0 STG.E desc[UR36][R6.64+0x20], R3 ;  /* 0x0000200306000986 */ /* 0x0001e2000c101924 */
[----:B------:R-:W-:Y:S01]  /*3b80*/  ISETP.GT.AND P0, PT, R0, 0x8, P5 ;  /* 0x000000080000780c */ /* 0x000fe20002f04270 */
[-C--:B-1----:R-:W-:Y:S01]  /*3b90*/  FMUL R9, R32, R56.reuse ;  /* 0x0000003820097220 */ /* 0x082fe20000400000 */
[C---:B------:R-:W-:Y:S01]  /*3ba0*/  ISETP.GT.AND P5, PT, R22.reuse, 0x18, PT ;  /* 0x000000181600780c */ /* 0x040fe20003fa4270 */
[----:B------:R-:W-:Y:S01]  /*3bb0*/  @P4 STG.E desc[UR36][R6.64+0x24], R31 ;  /* 0x0000241f06004986 */ /* 0x000fe2000c101924 */
[----:B------:R-:W-:Y:S01]  /*3bc0*/  ISETP.GT.AND P4, PT, R22, 0x19, PT ;  /* 0x000000191600780c */ /* 0x000fe20003f84270 */
[----:B------:R-:W-:-:S02]  /*3bd0*/  FMUL R55, R55, R56 ;  /* 0x0000003837377220 */ /* 0x000fc40000400000 */
[----:B------:R1:W-:Y:S01]  /*3be0*/  @P2 STG.E desc[UR36][R4.64+0x40], R9 ;  /* 0x0000400904002986 */ /* 0x0003e2000c101924 */
[----:B------:R-:W-:-:S03]  /*3bf0*/  ISETP.GT.AND P2, PT, R0, RZ, P5 ;  /* 0x000000ff0000720c */ /* 0x000fc60002f44270 */
[----:B------:R-:W-:Y:S01]  /*3c00*/  @P1 STG.E desc[UR36][R4.64+0x44], R33 ;  /* 0x0000442104001986 */ /* 0x000fe2000c101924 */
[----:B------:R-:W-:Y:S01]  /*3c10*/  ISETP.GT.AND P1, PT, R0, RZ, P4 ;  /* 0x000000ff0000720c */ /* 0x000fe20002724270 */
[----:B0-----:R-:W-:Y:S01]  /*3c20*/  FMUL R3, R34, R56 ;  /* 0x0000003822037220 */ /* 0x001fe20000400000 */
[----:B------:R-:W-:-:S04]  /*3c30*/  ISETP.GT.AND P4, PT, R0, 0x8, P4 ;  /* 0x000000080000780c */ /* 0x000fc80002784270 */
[----:B------:R0:W-:Y:S01]  /*3c40*/  @P0 STG.E desc[UR36][R6.64+0x40], R3 ;  /* 0x0000400306000986 */ /* 0x0001e2000c101924 */
[----:B-1----:R-:W-:Y:S01]  /*3c50*/  FMUL R9, R36, R56 ;  /* 0x0000003824097220 */ /* 0x002fe20000400000 */
[----:B------:R-:W-:Y:S02]  /*3c60*/  ISETP.GT.AND P0, PT, R0, 0x8, P5 ;  /* 0x000000080000780c */ /* 0x000fe40002f04270 */
[----:B------:R-:W-:Y:S01]  /*3c70*/  @P3 STG.E desc[UR36][R6.64+0x44], R35 ;  /* 0x0000442306003986 */ /* 0x000fe2000c101924 */
[----:B------:R-:W-:-:S03]  /*3c80*/  ISETP.GT.AND P5, PT, R22, 0x20, PT ;  /* 0x000000201600780c */ /* 0x000fc60003fa4270 */
[----:B------:R1:W-:Y:S01]  /*3c90*/  @P2 STG.E desc[UR36][R4.64+0x60], R9 ;  /* 0x0000600904002986 */ /* 0x0003e2000c101924 */
[----:B------:R-:W-:Y:S02]  /*3ca0*/  ISETP.GT.AND P2, PT, R22, 0x21, PT ;  /* 0x000000211600780c */ /* 0x000fe40003f44270 */
[C---:B------:R-:W-:Y:S01]  /*3cb0*/  ISETP.GT.AND P3, PT, R0.reuse, RZ, P5 ;  /* 0x000000ff0000720c */ /* 0x040fe20002f64270 */
[----:B------:R-:W-:Y:S01]  /*3cc0*/  @P1 STG.E desc[UR36][R4.64+0x64], R37 ;  /* 0x0000642504001986 */ /* 0x000fe2000c101924 */
[----:B------:R-:W-:Y:S01]  /*3cd0*/  ISETP.GT.AND P1, PT, R0, RZ, P2 ;  /* 0x000000ff0000720c */ /* 0x000fe20001724270 */
[----:B0-----:R-:W-:Y:S01]  /*3ce0*/  FMUL R3, R38, R56 ;  /* 0x0000003826037220 */ /* 0x001fe20000400000 */
[----:B------:R-:W-:-:S04]  /*3cf0*/  ISETP.GT.AND P2, PT, R0, 0x8, P2 ;  /* 0x000000080000780c */ /* 0x000fc80001744270 */
[----:B------:R0:W-:Y:S01]  /*3d00*/  @P0 STG.E desc[UR36][R6.64+0x60], R3 ;  /* 0x0000600306000986 */ /* 0x0001e2000c101924 */
[----:B-1----:R-:W-:Y:S01]  /*3d10*/  FMUL R9, R40, R56 ;  /* 0x0000003828097220 */ /* 0x002fe20000400000 */
[----:B------:R-:W-:Y:S02]  /*3d20*/  ISETP.GT.AND P0, PT, R0, 0x8, P5 ;  /* 0x000000080000780c */ /* 0x000fe40002f04270 */
[----:B------:R-:W-:Y:S04]  /*3d30*/  @P4 STG.E desc[UR36][R6.64+0x64], R39 ;  /* 0x0000642706004986 */ /* 0x000fe8000c101924 */
[----:B------:R1:W-:Y:S01]  /*3d40*/  @P3 STG.E desc[UR36][R4.64+0x80], R9 ;  /* 0x0000800904003986 */ /* 0x0003e2000c101924 */
[----:B------:R-:W-:-:S03]  /*3d50*/  ISETP.GT.AND P3, PT, R22, 0x28, PT ;  /* 0x000000281600780c */ /* 0x000fc60003f64270 */
[----:B------:R-:W-:Y:S01]  /*3d60*/  @P1 STG.E desc[UR36][R4.64+0x84], R41 ;  /* 0x0000842904001986 */ /* 0x000fe2000c101924 */
[----:B------:R-:W-:Y:S01]  /*3d70*/  ISETP.GT.AND P1, PT, R22, 0x29, PT ;  /* 0x000000291600780c */ /* 0x000fe20003f24270 */
[-C--:B0-----:R-:W-:Y:S01]  /*3d80*/  FMUL R3, R42, R56.reuse ;  /* 0x000000382a037220 */ /* 0x081fe20000400000 */
[C---:B------:R-:W-:Y:S02]  /*3d90*/  ISETP.GT.AND P5, PT, R0.reuse, RZ, P3 ;  /* 0x000000ff0000720c */ /* 0x040fe40001fa4270 */
[----:B------:R-:W-:Y:S02]  /*3da0*/  ISETP.GT.AND P4, PT, R0, RZ, P1 ;  /* 0x000000ff0000720c */ /* 0x000fe40000f84270 */
[----:B------:R0:W-:Y:S01]  /*3db0*/  @P0 STG.E desc[UR36][R6.64+0x80], R3 ;  /* 0x0000800306000986 */ /* 0x0001e2000c101924 */
[----:B-1----:R-:W-:Y:S01]  /*3dc0*/  FMUL R9, R44, R56 ;  /* 0x000000382c097220 */ /* 0x002fe20000400000 */
[----:B------:R-:W-:Y:S02]  /*3dd0*/  ISETP.GT.AND P3, PT, R0, 0x8, P3 ;  /* 0x000000080000780c */ /* 0x000fe40001f64270 */
[----:B------:R-:W-:Y:S01]  /*3de0*/  @P2 STG.E desc[UR36][R6.64+0x84], R43 ;  /* 0x0000842b06002986 */ /* 0x000fe2000c101924 */
[----:B------:R-:W-:-:S02]  /*3df0*/  ISETP.GT.AND P0, PT, R22, 0x30, PT ;  /* 0x000000301600780c */ /* 0x000fc40003f04270 */
[----:B------:R-:W-:Y:S02]  /*3e00*/  ISETP.GT.AND P1, PT, R0, 0x8, P1 ;  /* 0x000000080000780c */ /* 0x000fe40000f24270 */
[----:B------:R-:W-:Y:S01]  /*3e10*/  ISETP.GT.AND P2, PT, R22, 0x31, PT ;  /* 0x000000311600780c */ /* 0x000fe20003f44270 */
[----:B------:R1:W-:Y:S01]  /*3e20*/  @P5 STG.E desc[UR36][R4.64+0xa0], R9 ;  /* 0x0000a00904005986 */ /* 0x0003e2000c101924 */
[----:B------:R-:W-:Y:S01]  /*3e30*/  ISETP.GT.AND P5, PT, R0, RZ, P0 ;  /* 0x000000ff0000720c */ /* 0x000fe200007a4270 */
[-C--:B0-----:R-:W-:Y:S01]  /*3e40*/  FMUL R3, R46, R56.reuse ;  /* 0x000000382e037220 */ /* 0x081fe20000400000 */
[C---:B------:R-:W-:Y:S01]  /*3e50*/  ISETP.GT.AND P0, PT, R0.reuse, 0x8, P0 ;  /* 0x000000080000780c */ /* 0x040fe20000704270 */
[----:B------:R-:W-:Y:S01]  /*3e60*/  @P4 STG.E desc[UR36][R4.64+0xa4], R45 ;  /* 0x0000a42d04004986 */ /* 0x000fe2000c101924 */
[C---:B------:R-:W-:Y:S02]  /*3e70*/  ISETP.GT.AND P4, PT, R0.reuse, RZ, P2 ;  /* 0x000000ff0000720c */ /* 0x040fe40001784270 */
[----:B------:R-:W-:Y:S01]  /*3e80*/  ISETP.GT.AND P2, PT, R0, 0x8, P2 ;  /* 0x000000080000780c */ /* 0x000fe20001744270 */
[----:B------:R0:W-:Y:S01]  /*3e90*/  @P3 STG.E desc[UR36][R6.64+0xa0], R3 ;  /* 0x0000a00306003986 */ /* 0x0001e2000c101924 */
[----:B------:R-:W-:Y:S01]  /*3ea0*/  ISETP.GT.AND P3, PT, R22, 0x39, PT ;  /* 0x000000391600780c */ /* 0x000fe20003f64270 */
[----:B-1----:R-:W-:-:S02]  /*3eb0*/  FMUL R9, R48, R56 ;  /* 0x0000003830097220 */ /* 0x002fc40000400000 */
[----:B------:R-:W-:Y:S01]  /*3ec0*/  @P1 STG.E desc[UR36][R6.64+0xa4], R47 ;  /* 0x0000a42f06001986 */ /* 0x000fe2000c101924 */
[----:B------:R-:W-:-:S03]  /*3ed0*/  ISETP.GT.AND P1, PT, R22, 0x38, PT ;  /* 0x000000381600780c */ /* 0x000fc60003f24270 */
[----:B------:R1:W-:Y:S01]  /*3ee0*/  @P5 STG.E desc[UR36][R4.64+0xc0], R9 ;  /* 0x0000c00904005986 */ /* 0x0003e2000c101924 */
[----:B------:R-:W-:Y:S01]  /*3ef0*/  ISETP.GT.AND P5, PT, R0, RZ, P3 ;  /* 0x000000ff0000720c */ /* 0x000fe20001fa4270 */
[-C--:B0-----:R-:W-:Y:S02]  /*3f00*/  FMUL R3, R50, R56.reuse ;  /* 0x0000003832037220 */ /* 0x081fe40000400000 */
[----:B------:R-:W-:Y:S01]  /*3f10*/  @P4 STG.E desc[UR36][R4.64+0xc4], R49 ;  /* 0x0000c43104004986 */ /* 0x000fe2000c101924 */
[C---:B------:R-:W-:Y:S02]  /*3f20*/  ISETP.GT.AND P4, PT, R0.reuse, RZ, P1 ;  /* 0x000000ff0000720c */ /* 0x040fe40000f84270 */
[C---:B------:R-:W-:Y:S01]  /*3f30*/  ISETP.GT.AND P1, PT, R0.reuse, 0x8, P1 ;  /* 0x000000080000780c */ /* 0x040fe20000f24270 */
[----:B------:R-:W-:Y:S01]  /*3f40*/  @P0 STG.E desc[UR36][R6.64+0xc0], R3 ;  /* 0x0000c00306000986 */ /* 0x000fe2000c101924 */
[----:B------:R-:W-:Y:S01]  /*3f50*/  ISETP.GT.AND P3, PT, R0, 0x8, P3 ;  /* 0x000000080000780c */ /* 0x000fe20001f64270 */
[----:B-1----:R-:W-:-:S02]  /*3f60*/  FMUL R9, R52, R56 ;  /* 0x0000003834097220 */ /* 0x002fc40000400000 */
[----:B------:R-:W-:Y:S06]  /*3f70*/  @P2 STG.E desc[UR36][R6.64+0xc4], R51 ;  /* 0x0000c43306002986 */ /* 0x000fec000c101924 */
[----:B------:R-:W-:Y:S04]  /*3f80*/  @P4 STG.E desc[UR36][R4.64+0xe0], R9 ;  /* 0x0000e00904004986 */ /* 0x000fe8000c101924 */
[----:B------:R0:W-:Y:S02]  /*3f90*/  @P5 STG.E desc[UR36][R4.64+0xe4], R53 ;  /* 0x0000e43504005986 */ /* 0x0001e4000c101924 */
[----:B0-----:R-:W-:-:S02]  /*3fa0*/  @P1 IMAD.MOV.U32 R4, RZ, RZ, R6 ;  /* 0x000000ffff041224 */ /* 0x001fc400078e0006 */
[----:B------:R-:W-:-:S05]  /*3fb0*/  @P1 IMAD.MOV.U32 R5, RZ, RZ, R7 ;  /* 0x000000ffff051224 */ /* 0x000fca00078e0007 */
[----:B------:R0:W-:Y:S04]  /*3fc0*/  @P1 STG.E desc[UR36][R4.64+0xe0], R11 ;  /* 0x0000e00b04001986 */ /* 0x0001e8000c101924 */
[----:B------:R0:W-:Y:S02]  /*3fd0*/  @P3 STG.E desc[UR36][R6.64+0xe4], R55 ;  /* 0x0000e43706003986 */ /* 0x0001e4000c101924 */
.L_x_94:
[----:B------:R-:W-:Y:S05]  /*3fe0*/  BSYNC B0 ;  /* 0x0000000000007941 */ /* 0x000fea0003800000 */
.L_x_32:
[----:B0-2---:R-:W2:Y:S01]  /*3ff0*/  LDL.64 R4, [R1] ;  /* 0x0000000001047983 */ /* 0x005ea20000100a00 */
[----:B------:R-:W-:Y:S01]  /*4000*/  ULDC.64 UR4, c[0x0][0x650] ;  /* 0x0001940000047ab9 */ /* 0x000fe20000000a00 */
[----:B------:R-:W-:Y:S02]  /*4010*/  IMAD.U32 R0, RZ, RZ, UR44 ;  /* 0x0000002cff007e24 */ /* 0x000fe4000f8e00ff */
[----:B------:R-:W-:Y:S02]  /*4020*/  IMAD.MOV.U32 R22, RZ, RZ, -0x1 ;  /* 0xffffffffff167424 */ /* 0x000fe400078e00ff */
[----:B------:R0:W-:Y:S01]  /*4030*/  SYNCS.ARRIVE.TRANS64.A1T0 RZ, [R0+UR48], RZ ;  /* 0x000000ff00ff79a7 */ /* 0x0001e20008100030 */
[----:B------:R-:W-:Y:S02]  /*4040*/  IMAD.MOV.U32 R18, RZ, RZ, -0x1 ;  /* 0xffffffffff127424 */ /* 0x000fe400078e00ff */
[----:B------:R-:W-:Y:S01]  /*4050*/  IMAD.MOV.U32 R19, RZ, RZ, -0x1 ;  /* 0xffffffffff137424 */ /* 0x000fe200078e00ff */
[----:B0-----:R-:W-:-:S02]  /*4060*/  PRMT R0, RZ, 0x7610, R0 ;  /* 0x00007610ff007816 */ /* 0x001fc40000000000 */
[----:B--2---:R-:W-:-:S05]  /*4070*/  LEA R16, P0, R4, R16, 0x1 ;  /* 0x0000001004107211 */ /* 0x004fca00078008ff */
[----:B------:R-:W-:Y:S01]  /*4080*/  IMAD.X R17, R66, 0x1, R17, P0 ;  /* 0x0000000142117824 */ /* 0x000fe200000e0611 */
[----:B------:R-:W-:-:S04]  /*4090*/  ISETP.GE.U32.AND P0, PT, R16, UR4, PT ;  /* 0x0000000410007c0c */ /* 0x000fc8000bf06070 */
[----:B------:R-:W-:-:S13]  /*40a0*/  ISETP.GE.U32.AND.EX P0, PT, R17, UR5, PT, P0 ;  /* 0x0000000511007c0c */ /* 0x000fda000bf06100 */
[----:B------:R-:W-:Y:S05]  /*40b0*/  @P0 BRA `(.L_x_95) ;  /* 0x00000004004c0947 */ /* 0x000fea0003800000 */
[----:B---3--:R-:W0:Y:S01]  /*40c0*/  LDC.64 R10, c[0x0][0x628] ;  /* 0x00018a00ff0a7b82 */ /* 0x008e220000000a00 */
[----:B------:R-:W2:Y:S01]  /*40d0*/  S2R R12, SR_CTAID.X ;  /* 0x00000000000c7919 */ /* 0x000ea20000002500 */
[----:B-1--4-:R-:W-:Y:S02]  /*40e0*/  IMAD.MOV.U32 R8, RZ, RZ, R16 ;  /* 0x000000ffff087224 */ /* 0x012fe400078e0010 */
[----:B------:R-:W-:Y:S01]  /*40f0*/  IMAD.MOV.U32 R9, RZ, RZ, R17 ;  /* 0x000000ffff097224 */ /* 0x000fe200078e0011 */
[----:B------:R-:W1:Y:S03]  /*4100*/  S2R R18, SR_CTAID.Y ;  /* 0x0000000000127919 */ /* 0x000e660000002600 */
[----:B------:R-:W3:Y:S08]  /*4110*/  LDC R0, c[0x0][0x630] ;  /* 0x00018c00ff007b82 */ /* 0x000ef00000000800 */
[----:B------:R-:W4:Y:S01]  /*4120*/  LDC.64 R14, c[0x0][0x620] ;  /* 0x00018800ff0e7b82 */ /* 0x000f220000000a00 */
[----:B0-----:R-:W-:-:S04]  /*4130*/  ISETP.NE.U32.AND P0, PT, R10, RZ, PT ;  /* 0x000000ff0a00720c */ /* 0x001fc80003f05070 */
[----:B------:R-:W-:-:S13]  /*4140*/  ISETP.NE.AND.EX P0, PT, R11, RZ, PT, P0 ;  /* 0x000000ff0b00720c */ /* 0x000fda0003f05300 */
[----:B-1234-:R-:W-:Y:S05]  /*4150*/  @!P0 BRA `(.L_x_96) ;  /* 0x0000000000288947 */ /* 0x01efea0003800000 */
[----:B------:R-:W0:Y:S02]  /*4160*/  LDC R3, c[0x0][0x634] ;  /* 0x00018d00ff037b82 */ /* 0x000e240000000800 */
[----:B0-----:R-:W-:-:S05]  /*4170*/  IADD3 R3, P0, R16, R3, RZ ;  /* 0x0000000310037210 */ /* 0x001fca0007f1e0ff */
        /* <DEDUP_REMOVED lines=8> */
.L_x_96:
[-CC-:B------:R-:W-:Y:S01]  /*4200*/  SHF.R.U64 R19, R8, R0.reuse, R9.reuse ;  /* 0x0000000008137219 */ /* 0x180fe20000001209 */
[----:B------:R-:W0:Y:S01]  /*4210*/  LDC.64 R24, c[0x0][0x640] ;  /* 0x00019000ff187b82 */ /* 0x000e220000000a00 */
[----:B------:R-:W-:Y:S01]  /*4220*/  SHF.R.U32.HI R0, RZ, R0, R9 ;  /* 0x00000000ff007219 */ /* 0x000fe20000011609 */
[----:B------:R-:W-:Y:S01]  /*4230*/  ULDC UR4, c[0x0][0x150] ;  /* 0x0000540000047ab9 */ /* 0x000fe20000000800 */
[----:B------:R-:W-:Y:S02]  /*4240*/  IADD3 R3, P0, RZ, -R19, RZ ;  /* 0x80000013ff037210 */ /* 0x000fe40007f1e0ff */
[----:B------:R-:W-:-:S03]  /*4250*/  I2FP.F32.U32 R7, R12 ;  /* 0x0000000c00077245 */ /* 0x000fc60000201000 */
[----:B------:R-:W1:Y:S01]  /*4260*/  LDC R6, c[0x0][0x618] ;  /* 0x00018600ff067b82 */ /* 0x000e620000000800 */
[----:B------:R-:W-:Y:S02]  /*4270*/  IMAD.X R5, RZ, RZ, ~R0, P0 ;  /* 0x000000ffff057224 */ /* 0x000fe400000e0e00 */
[----:B------:R-:W-:Y:S01]  /*4280*/  FMUL R7, R7, UR4 ;  /* 0x0000000407077c20 */ /* 0x000fe20008400000 */
[----:B------:R-:W-:Y:S01]  /*4290*/  ULDC UR4, c[0x0][0x154] ;  /* 0x0000550000047ab9 */ /* 0x000fe20000000800 */
[-C--:B------:R-:W-:Y:S02]  /*42a0*/  IMAD R0, R5, R14.reuse, RZ ;  /* 0x0000000e05007224 */ /* 0x080fe400078e02ff */
[C---:B------:R-:W-:Y:S01]  /*42b0*/  IMAD.WIDE.U32 R4, R3.reuse, R14, R16 ;  /* 0x0000000e03047225 */ /* 0x040fe200078e0010 */
[----:B------:R-:W2:Y:S01]  /*42c0*/  LDC R8, c[0x0][0x608] ;  /* 0x00018200ff087b82 */ /* 0x000ea20000000800 */
[----:B------:R-:W3:Y:S02]  /*42d0*/  F2I.U32.TRUNC.NTZ R7, R7 ;  /* 0x0000000700077305 */ /* 0x000ee4000020f000 */
[----:B------:R-:W-:Y:S01]  /*42e0*/  IMAD R3, R3, R15, R0 ;  /* 0x0000000f03037224 */ /* 0x000fe200078e0200 */
[----:B------:R-:W-:-:S03]  /*42f0*/  I2FP.F32.U32 R0, R18 ;  /* 0x0000001200007245 */ /* 0x000fc60000201000 */
[----:B------:R-:W-:Y:S01]  /*4300*/  IMAD.IADD R3, R5, 0x1, R3 ;  /* 0x0000000105037824 */ /* 0x000fe200078e0203 */
[----:B------:R-:W4:Y:S01]  /*4310*/  LDC R11, c[0x0][0x658] ;  /* 0x00019600ff0b7b82 */ /* 0x000f220000000800 */
[----:B0-----:R-:W-:-:S04]  /*4320*/  ISETP.NE.U32.AND P0, PT, R24, RZ, PT ;  /* 0x000000ff1800720c */ /* 0x001fc80003f05070 */
[----:B------:R-:W-:-:S03]  /*4330*/  ISETP.NE.AND.EX P0, PT, R25, RZ, PT, P0 ;  /* 0x000000ff1900720c */ /* 0x000fc60003f05300 */
[----:B------:R-:W0:Y:S01]  /*4340*/  LDC R9, c[0x0][0x144] ;  /* 0x00005100ff097b82 */ /* 0x000e220000000800 */
[-C--:B-1----:R-:W-:Y:S01]  /*4350*/  SHF.R.U64 R10, R4, R6.reuse, R3 ;  /* 0x00000006040a7219 */ /* 0x082fe20000001203 */
[----:B---3--:R-:W-:Y:S01]  /*4360*/  IMAD.MOV R7, RZ, RZ, -R7 ;  /* 0x000000ffff077224 */ /* 0x008fe200078e0a07 */
[----:B------:R-:W-:Y:S01]  /*4370*/  SHF.R.U32.HI R3, RZ, R6, R3 ;  /* 0x00000006ff037219 */ /* 0x000fe20000011603 */
[----:B------:R-:W-:-:S04]  /*4380*/  FMUL R6, R0, UR4 ;  /* 0x0000000400067c20 */ /* 0x000fc80008400000 */
[----:B------:R-:W1:Y:S01]  /*4390*/  LDC R21, c[0x0][0x148] ;  /* 0x00005200ff157b82 */ /* 0x000e620000000800 */
[----:B------:R3:W0:Y:S01]  /*43a0*/  F2I.U32.TRUNC.NTZ R14, R6 ;  /* 0x00000006000e7305 */ /* 0x000622000020f000 */
[-CC-:B--2---:R-:W-:Y:S02]  /*43b0*/  SHF.R.U64 R13, R10, R8.reuse, R3.reuse ;  /* 0x000000080a0d7219 */ /* 0x184fe40000001203 */
[----:B------:R-:W-:-:S04]  /*43c0*/  SHF.R.U32.HI R0, RZ, R8, R3 ;  /* 0x00000008ff007219 */ /* 0x000fc80000011603 */
[----:B------:R-:W2:Y:S01]  /*43d0*/  LDC R20, c[0x0][0x648] ;  /* 0x00019200ff147b82 */ /* 0x000ea20000000800 */
[-CC-:B----4-:R-:W-:Y:S02]  /*43e0*/  SHF.R.U64 R15, R13, R11.reuse, R0.reuse ;  /* 0x0000000b0d0f7219 */ /* 0x190fe40000001200 */
[----:B------:R-:W-:-:S03]  /*43f0*/  SHF.R.U32.HI R5, RZ, R11, R0 ;  /* 0x0000000bff057219 */ /* 0x000fc60000011600 */
[----:B------:R-:W-:Y:S02]  /*4400*/  IMAD.MOV.U32 R4, RZ, RZ, R15 ;  /* 0x000000ffff047224 */ /* 0x000fe400078e000f */
[----:B------:R-:W4:Y:S01]  /*4410*/  LDC R26, c[0x0][0x638] ;  /* 0x00018e00ff1a7b82 */ /* 0x000f220000000800 */
[----:B0-----:R-:W-:-:S07]  /*4420*/  IMAD R22, R9, R7, R12 ;  /* 0x0000000709167224 */ /* 0x001fce00078e020c */
[----:B------:R-:W0:Y:S08]  /*4430*/  LDC R27, c[0x0][0x610] ;  /* 0x00018400ff1b7b82 */ /* 0x000e300000000800 */
[----:B------:R-:W0:Y:S01]  /*4440*/  LDC R28, c[0x0][0x600] ;  /* 0x00018000ff1c7b82 */ /* 0x000e220000000800 */
[----:B-123--:R-:W-:Y:S05]  /*4450*/  @!P0 BRA `(.L_x_97) ;  /* 0x0000000000288947 */ /* 0x00efea0003800000 */
[----:B------:R-:W1:Y:S02]  /*4460*/  LDC R0, c[0x0][0x64c] ;  /* 0x00019300ff007b82 */ /* 0x000e640000000800 */
[----:B-1----:R-:W-:-:S05]  /*4470*/  IADD3 R3, P0, R15, R0, RZ ;  /* 0x000000000f037210 */ /* 0x002fca0007f1e0ff */
        /* <DEDUP_REMOVED lines=8> */
.L_x_97:
[----:B------:R-:W-:Y:S01]  /*4500*/  ISETP.NE.AND P0, PT, R2, 0x1, PT ;  /* 0x000000010200780c */ /* 0x000fe20003f05270 */
[----:B------:R-:W-:Y:S01]  /*4510*/  IMAD.MOV R14, RZ, RZ, -R14 ;  /* 0x000000ffff0e7224 */ /* 0x000fe200078e0a0e */
[----:B------:R-:W-:Y:S02]  /*4520*/  SHF.R.U64 R0, R4, R20, R5 ;  /* 0x0000001404007219 */ /* 0x000fe40000001205 */
[----:B------:R-:W-:Y:S02]  /*4530*/  LOP3.LUT R3, R13, R68, RZ, 0xc0, !PT ;  /* 0x000000440d037212 */ /* 0x000fe400078ec0ff */
[----:B------:R-:W-:Y:S01]  /*4540*/  LOP3.LUT R5, R10, R67, RZ, 0xc0, !PT ;  /* 0x000000430a057212 */ /* 0x000fe200078ec0ff */
[----:B------:R-:W-:Y:S02]  /*4550*/  IMAD.MOV R4, RZ, RZ, -R0 ;  /* 0x000000ffff047224 */ /* 0x000fe400078e0a00 */
[----:B------:R-:W-:Y:S02]  /*4560*/  IMAD R3, R64, R0, R3 ;  /* 0x0000000040037224 */ /* 0x000fe400078e0203 */
[----:B----4-:R-:W-:-:S02]  /*4570*/  IMAD R0, R4, R26, R15 ;  /* 0x0000001a04007224 */ /* 0x010fc400078e020f */
[----:B------:R-:W-:Y:S02]  /*4580*/  @P0 IMAD R22, R21, R14, R18 ;  /* 0x0000000e15160224 */ /* 0x000fe400078e0212 */
[----:B------:R-:W-:Y:S02]  /*4590*/  IMAD.MOV.U32 R4, RZ, RZ, 0x1 ;  /* 0x00000001ff047424 */ /* 0x000fe400078e00ff */
[----:B0-----:R-:W-:Y:S02]  /*45a0*/  IMAD R22, R3, R27, R22 ;  /* 0x0000001b03167224 */ /* 0x001fe400078e0216 */
[----:B------:R-:W-:Y:S01]  /*45b0*/  IMAD R3, R0, R28, R5 ;  /* 0x0000001c00037224 */ /* 0x000fe200078e0205 */
[----:B------:R-:W-:-:S04]  /*45c0*/  PRMT R0, R4, 0x7610, R0 ;  /* 0x0000761004007816 */ /* 0x000fc80000000000 */
[----:B------:R-:W-:Y:S02]  /*45d0*/  SEL R18, R3, R22, !P0 ;  /* 0x0000001603127207 */ /* 0x000fe40004000000 */
[----:B------:R-:W-:-:S07]  /*45e0*/  SEL R22, R22, R3, !P0 ;  /* 0x0000000316167207 */ /* 0x000fce0004000000 */
.L_x_95:
[----:B------:R-:W-:Y:S01]  /*45f0*/  LOP3.LUT P0, RZ, R0, 0xff, RZ, 0xc0, !PT ;  /* 0x000000ff00ff7812 */ /* 0x000fe2000780c0ff */
[----:B------:R-:W-:Y:S01]  /*4600*/  UIMAD.WIDE.U32 UR4, UR38, -0x55555555, URZ ;  /* 0xaaaaaaab260478a5 */ /* 0x000fe2000f8e003f */
[----:B------:R-:W-:-:S03]  /*4610*/  LOP3.LUT R75, R75, 0x1, RZ, 0x3c, !PT ;  /* 0x000000014b4b7812 */ /* 0x000fc600078e3cff */
[----:B------:R-:W-:-:S04]  /*4620*/  USHF.R.U32.HI UR4, URZ, 0x1, UR5 ;  /* 0x000000013f047899 */ /* 0x000fc80008011605 */
[----:B------:R-:W-:-:S04]  /*4630*/  UIMAD UR38, UR4, -0x3, UR38 ;  /* 0xfffffffd042678a4 */ /* 0x000fc8000f8e0226 */
[----:B------:R-:W-:Y:S08]  /*4640*/  @P0 BRA `(.L_x_98) ;  /* 0xffffffcc00cc0947 */ /* 0x000ff0000383ffff */
[----:B------:R-:W-:Y:S05]  /*4650*/  EXIT ;  /* 0x000000000000794d */ /* 0x000fea0003800000 */
.L_x_13:
[----:B------:R-:W-:-:S08]  /*4660*/  ISETP.NE.AND P0, PT, R14, RZ, PT ;  /* 0x000000ff0e00720c */ /* 0x000fd00003f05270 */
[----:B0-----:R-:W0:-:S00]  /*4670*/  USETMAXREG.DEALLOC.CTAPOOL 0x28 ;  /* 0x00000028000079c8 */ /* 0x001e0000080e0500 */
[----:B------:R-:W-:Y:S05]  /*4680*/  @P0 EXIT ;  /* 0x000000000000094d */ /* 0x000fea0003800000 */
[----:B0-----:R-:W-:Y:S01]  /*4690*/  LOP3.LUT P0, RZ, R3, 0xff, RZ, 0xc0, !PT ;  /* 0x000000ff03ff7812 */ /* 0x001fe2000780c0ff */
[----:B------:R-:W-:Y:S02]  /*46a0*/  IMAD.MOV.U32 R3, RZ, RZ, 0x1 ;  /* 0x00000001ff037424 */ /* 0x000fe400078e00ff */
[----:B------:R-:W-:-:S10]  /*46b0*/  IMAD.MOV.U32 R8, RZ, RZ, RZ ;  /* 0x000000ffff087224 */ /* 0x000fd400078e00ff */
[----:B------:R-:W-:Y:S05]  /*46c0*/  @!P0 BRA `(.L_x_99) ;  /* 0x0000000c00348947 */ /* 0x000fea0003800000 */
[----:B------:R-:W-:Y:S01]  /*46d0*/  LOP3.LUT P0, RZ, R4, 0x1f, RZ, 0xc0, !PT ;  /* 0x0000001f04ff7812 */ /* 0x000fe2000780c0ff */
[----:B------:R-:W-:Y:S01]  /*46e0*/  ULDC UR5, c[0x0][0x658] ;  /* 0x0001960000057ab9 */ /* 0x000fe20000000800 */
[----:B------:R-:W-:Y:S01]  /*46f0*/  UMOV UR6, 0xffffffff ;  /* 0xffffffff00067882 */ /* 0x000fe20000000000 */
[----:B------:R-:W-:Y:S01]  /*4700*/  BSSY B0, `(.L_x_99) ;  /* 0x00000c9000007945 */ /* 0x000fe20003800000 */
[----:B------:R-:W-:Y:S01]  /*4710*/  USHF.L.U32 UR6, UR6, UR5, URZ ;  /* 0x0000000506067299 */ /* 0x000fe2000800063f */
[C---:B------:R-:W-:Y:S01]  /*4720*/  ISETP.NE.AND P2, PT, R5.reuse, RZ, PT ;  /* 0x000000ff0500720c */ /* 0x040fe20003f45270 */
[----:B------:R-:W-:Y:S01]  /*4730*/  UMOV UR7, 0x1 ;  /* 0x0000000100077882 */ /* 0x000fe20000000000 */
[----:B------:R-:W-:Y:S01]  /*4740*/  ISETP.NE.OR P0, PT, R5, RZ, !P0 ;  /* 0x000000ff0500720c */ /* 0x000fe20004705670 */
[----:B------:R-:W-:Y:S01]  /*4750*/  IMAD.MOV.U32 R10, RZ, RZ, 0x1 ;  /* 0x00000001ff0a7424 */ /* 0x000fe200078e00ff */
[----:B------:R-:W-:Y:S01]  /*4760*/  LOP3.LUT R9, R23, 0x2, RZ, 0xfc, !PT ;  /* 0x0000000217097812 */ /* 0x000fe200078efcff */
[----:B------:R-:W-:Y:S01]  /*4770*/  IMAD.MOV.U32 R3, RZ, RZ, 0x1 ;  /* 0x00000001ff037424 */ /* 0x000fe200078e00ff */
[----:B------:R-:W-:Y:S01]  /*4780*/  ULDC UR4, c[0x0][0x600] ;  /* 0x0001800000047ab9 */ /* 0x000fe20000000800 */
[----:B------:R-:W-:Y:S01]  /*4790*/  IMAD.MOV.U32 R8, RZ, RZ, RZ ;  /* 0x000000ffff087224 */ /* 0x000fe200078e00ff */
[----:B------:R-:W-:-:S02]  /*47a0*/  USHF.L.U32 UR13, UR7, UR5, URZ ;  /* 0x00000005070d7299 */ /* 0x000fc4000800063f */
[----:B------:R-:W-:Y:S02]  /*47b0*/  UIADD3 UR21, UR40, 0x1, URZ ;  /* 0x0000000128157890 */ /* 0x000fe4000fffe03f */
[----:B------:R-:W-:Y:S02]  /*47c0*/  UIADD3 UR4, UR4, -0x1, URZ ;  /* 0xffffffff04047890 */ /* 0x000fe4000fffe03f */
[----:B------:R-:W-:Y:S01]  /*47d0*/  ULOP3.LUT UR5, URZ, UR6, URZ, 0x33, !UPT ;  /* 0x000000063f057292 */ /* 0x000fe2000f8e333f */
[----:B------:R-:W-:-:S11]  /*47e0*/  ULDC.64 UR22, c[0x0][0x198] ;  /* 0x0000660000167ab9 */ /* 0x000fd60000000a00 */
.L_x_111:
[----:B------:R-:W-:-:S03]  /*47f0*/  UMOV UR6, 0xffffffff ;  /* 0xffffffff00067882 */ /* 0x000fc60000000000 */
[----:B------:R-:W-:Y:S05]  /*4800*/  BRA.DIV UR6, `(.L_x_100) ;  /* 0x0000000e06dc7947 */ /* 0x000fea000b800000 */
[----:B------:R-:W-:-:S13]  /*4810*/  ELECT P6, URZ, PT ;  /* 0x00000000003f782f */ /* 0x000fda00038c0000 */
.L_x_123:
[----:B------:R-:W0:Y:S01]  /*4820*/  LDC R4, c[0x0][0x28c] ;  /* 0x0000a300ff047b82 */ /* 0x000e220000000800 */
[----:B------:R-:W-:Y:S01]  /*4830*/  BSSY B1, `(.L_x_101) ;  /* 0x0000041000017945 */ /* 0x000fe20003800000 */
[----:B0-----:R-:W-:-:S13]  /*4840*/  ISETP.LT.OR P6, PT, R4, 0x1, !P6 ;  /* 0x000000010400780c */ /* 0x001fda00077c1670 */
[----:B------:R-:W-:Y:S05]  /*4850*/  @P6 BRA `(.L_x_102) ;  /* 0x0000000000f86947 */ /* 0x000fea0003800000 */
[----:B------:R-:W-:Y:S02]  /*4860*/  IMAD.SHL.U32 R22, R22, 0x40, RZ ;  /* 0x0000004016167824 */ /* 0x000fe400078e00ff */
[----:B------:R-:W-:Y:S02]  /*4870*/  IMAD.SHL.U32 R18, R18, 0x40, RZ ;  /* 0x0000004012127824 */ /* 0x000fe400078e00ff */
[----:B------:R-:W-:Y:S02]  /*4880*/  IMAD.MOV.U32 R13, RZ, RZ, RZ ;  /* 0x000000ffff0d7224 */ /* 0x000fe400078e00ff */
[----:B------:R-:W-:Y:S02]  /*4890*/  IMAD.U32 R14, RZ, RZ, UR21 ;  /* 0x00000015ff0e7e24 */ /* 0x000fe4000f8e00ff */
[----:B------:R-:W-:Y:S02]  /*48a0*/  IMAD.MOV.U32 R4, RZ, RZ, R3 ;  /* 0x000000ffff047224 */ /* 0x000fe400078e0003 */
[----:B------:R-:W-:-:S07]  /*48b0*/  IMAD.MOV.U32 R5, RZ, RZ, R8 ;  /* 0x000000ffff057224 */ /* 0x000fce00078e0008 */
.L_x_106:
[----:B------:R-:W0:Y:S01]  /*48c0*/  S2R R7, SR_CgaCtaId ;  /* 0x0000000000077919 */ /* 0x000e220000008800 */
[----:B------:R-:W-:-:S04]  /*48d0*/  MOV R6, 0x400 ;  /* 0x0000040000067802 */ /* 0x000fc80000000f00 */
[----:B0-----:R-:W-:Y:S02]  /*48e0*/  LEA R12, R7, R6, 0x18 ;  /* 0x00000006070c7211 */ /* 0x001fe400078ec0ff */
[----:B------:R-:W-:Y:S01]  /*48f0*/  SHF.L.U32 R6, R4, 0x1f, RZ ;  /* 0x0000001f04067819 */ /* 0x000fe200000006ff */
[----:B------:R-:W0:Y:S02]  /*4900*/  @!P2 LDC R7, c[0x0][0x500] ;  /* 0x00014000ff07ab82 */ /* 0x000e240000000800 */
[----:B------:R-:W-:-:S04]  /*4910*/  IMAD R11, R5, 0x8, R12 ;  /* 0x00000008050b7824 */ /* 0x000fc800078e020c */
[----:B------:R-:W1:Y:S02]  /*4920*/  SYNCS.PHASECHK.TRANS64.TRYWAIT P1, [R11+URZ+0x18], R6 ;  /* 0x000018060b0075a7 */ /* 0x000e64000802017f */
[----:B-1----:R-:W-:Y:S05]  /*4930*/  @!P1 BRA `(.L_x_103) ;  /* 0x0000000c00b09947 */ /* 0x002fea0003800000 */
.L_x_124:
[----:B-1----:R-:W-:Y:S01]  /*4940*/  PRMT R6, R9, 0x9910, RZ ;  /* 0x0000991009067816 */ /* 0x002fe200000000ff */
[----:B0-----:R0:W-:Y:S03]  /*4950*/  @!P2 SYNCS.ARRIVE.TRANS64 RZ, [R11+URZ], R7 ;  /* 0x000000070bffa9a7 */ /* 0x0011e6000800003f */
[----:B------:R-:W-:-:S13]  /*4960*/  ISETP.NE.AND P1, PT, R6, 0x2, PT ;  /* 0x000000020600780c */ /* 0x000fda0003f25270 */
[----:B0-----:R-:W-:Y:S05]  /*4970*/  @P1 BRA `(.L_x_104) ;  /* 0x0000000000041947 */ /* 0x001fea0003800000 */
[----:B------:R-:W-:Y:S01]  /*4980*/  BPT.TRAP 0x1 ;  /* 0x000000040000795c */ /* 0x000fe20000300000 */
.L_x_104:
[----:B------:R-:W-:Y:S05]  /*4990*/  @P0 BRA `(.L_x_105) ;  /* 0x0000000000040947 */ /* 0x000fea0003800000 */
[----:B------:R-:W-:Y:S01]  /*49a0*/  BPT.TRAP 0x1 ;  /* 0x000000040000795c */ /* 0x000fe20000300000 */
.L_x_105:
[----:B------:R-:W-:Y:S01]  /*49b0*/  IMAD R12, R5, 0x4000, R12 ;  /* 0x00004000050c7824 */ /* 0x000fe200078e020c */
[----:B------:R-:W-:Y:S01]  /*49c0*/  R2UR UR34, R13 ;  /* 0x000000000d2272ca */ /* 0x000fe200000e0000 */
[----:B------:R-:W-:Y:S01]  /*49d0*/  VIADD R14, R14, 0xffffffff ;  /* 0xffffffff0e0e7836 */ /* 0x000fe20000000000 */
[----:B------:R-:W-:Y:S01]  /*49e0*/  R2UR UR33, R11 ;  /* 0x000000000b2172ca */ /* 0x000fe200000e0000 */
[----:B------:R-:W-:Y:S01]  /*49f0*/  UIADD3 UR6, UP0, UR22, 0xf0, URZ ;  /* 0x000000f016067890 */ /* 0x000fe2000ff1e03f */
[----:B------:R-:W-:Y:S01]  /*4a00*/  R2UR UR8, R12 ;  /* 0x000000000c0872ca */ /* 0x000fe200000e0000 */
[----:B------:R-:W-:Y:S01]  /*4a10*/  UIADD3 UR30, UP1, UR22, 0x1f0, URZ ;  /* 0x000001f0161e7890 */ /* 0x000fe2000ff3e03f */
[----:B------:R-:W-:Y:S01]  /*4a20*/  R2UR UR35, R22 ;  /* 0x00000000162372ca */ /* 0x000fe200000e0000 */
[----:B------:R-:W-:Y:S01]  /*4a30*/  UIADD3.X UR7, URZ, UR23, URZ, UP0, !UPT ;  /* 0x000000173f077290 */ /* 0x000fe200087fe43f */
[----:B------:R-:W-:Y:S01]  /*4a40*/  R2UR UR36, R19 ;  /* 0x00000000132472ca */ /* 0x000fe200000e0000 */
[----:B------:R-:W-:Y:S01]  /*4a50*/  UIADD3.X UR31, URZ, UR23, URZ, UP1, !UPT ;  /* 0x000000173f1f7290 */ /* 0x000fe20008ffe43f */
[----:B------:R-:W-:Y:S01]  /*4a60*/  R2UR UR19, R18 ;  /* 0x00000000121372ca */ /* 0x000fe200000e0000 */
[----:B------:R-:W-:Y:S01]  /*4a70*/  VIADD R5, R5, 0x1 ;  /* 0x0000000105057836 */ /* 0x000fe20000000000 */
[----:B------:R-:W-:Y:S01]  /*4a80*/  ISETP.GT.AND P3, PT, R14, 0x1, PT ;  /* 0x000000010e00780c */ /* 0x000fe20003f64270 */
[----:B------:R-:W-:Y:S01]  /*4a90*/  UIADD3 UR26, UR34, 0x20, URZ ;  /* 0x00000020221a7890 */ /* 0x000fe2000fffe03f */
[----:B------:R-:W-:Y:S01]  /*4aa0*/  VIADD R13, R13, 0x40 ;  /* 0x000000400d0d7836 */ /* 0x000fe20000000000 */
[----:B------:R-:W-:Y:S01]  /*4ab0*/  UMOV UR14, 0x0 ;  /* 0x00000000000e7882 */ /* 0x000fe20000000000 */
[----:B------:R-:W-:Y:S01]  /*4ac0*/  UMOV UR15, 0x10000000 ;  /* 0x10000000000f7882 */ /* 0x000fe20000000000 */
[----:B------:R-:W-:Y:S01]  /*4ad0*/  UIADD3 UR32, UR8, 0x100, URZ ;  /* 0x0000010008207890 */ /* 0x000fe2000fffe03f */
[----:B------:R-:W-:Y:S01]  /*4ae0*/  ISETP.NE.AND P1, PT, R5, 0x3, PT ;  /* 0x000000030500780c */ /* 0x000fe20003f25270 */
[----:B------:R-:W-:-:S02]  /*4af0*/  UIADD3 UR24, UR8, 0x2100, URZ ;  /* 0x0000210008187890 */ /* 0x000fc4000fffe03f */
[----:B------:R-:W-:Y:S01]  /*4b00*/  UIADD3 UR16, UR8, 0xc100, URZ ;  /* 0x0000c10008107890 */ /* 0x000fe2000fffe03f */
[----:B------:R-:W-:Y:S01]  /*4b10*/  SEL R7, RZ, 0x1, P1 ;  /* 0x00000001ff077807 */ /* 0x000fe20000800000 */
[----:B------:R-:W-:Y:S01]  /*4b20*/  UIADD3 UR8, UR8, 0xe100, URZ ;  /* 0x0000e10008087890 */ /* 0x000fe2000fffe03f */
[----:B------:R-:W-:Y:S01]  /*4b30*/  SEL R5, R5, RZ, P1 ;  /* 0x000000ff05057207 */ /* 0x000fe20000800000 */
[----:B------:R-:W-:Y:S01]  /*4b40*/  UMOV UR25, UR33 ;  /* 0x0000002100197c82 */ /* 0x000fe20008000000 */
[----:B------:R-:W-:Y:S01]  /*4b50*/  UMOV UR27, UR35 ;  /* 0x00000023001b7c82 */ /* 0x000fe20008000000 */
[----:B------:R-:W-:Y:S01]  /*4b60*/  UMOV UR28, UR36 ;  /* 0x00000024001c7c82 */ /* 0x000fe20008000000 */
[----:B------:R-:W-:Y:S01]  /*4b70*/  UMOV UR17, UR33 ;  /* 0x0000002100117c82 */ /* 0x000fe20008000000 */
[----:B------:R-:W-:Y:S01]  /*4b80*/  UMOV UR18, UR34 ;  /* 0x0000002200127c82 */ /* 0x000fe20008000000 */
[----:B------:R-:W-:Y:S01]  /*4b90*/  UMOV UR20, UR36 ;  /* 0x0000002400147c82 */ /* 0x000fe20008000000 */
[----:B------:R0:W-:Y:S01]  /*4ba0*/  UTMALDG.3D [UR32], [UR6], desc[UR14] ;  /* 0x00000e20060075b4 */ /* 0x0001e20008011000 */
[----:B------:R-:W-:Y:S01]  /*4bb0*/  UMOV UR9, UR33 ;  /* 0x0000002100097c82 */ /* 0x000fe20008000000 */
[----:B------:R-:W-:Y:S01]  /*4bc0*/  UMOV UR11, UR19 ;  /* 0x00000013000b7c82 */ /* 0x000fe20008000000 */
[----:B------:R-:W-:Y:S01]  /*4bd0*/  UMOV UR12, UR36 ;  /* 0x00000024000c7c82 */ /* 0x000fe20008000000 */
[----:B------:R-:W-:Y:S01]  /*4be0*/  UMOV UR10, UR26 ;  /* 0x0000001a000a7c82 */ /* 0x000fe20008000000 */
[----:B------:R-:W-:Y:S01]  /*4bf0*/  LOP3.LUT R4, R4, R7, RZ, 0x3c, !PT ;  /* 0x0000000704047212 */ /* 0x000fe200078e3cff */
[----:B------:R0:W-:Y:S01]  /*4c00*/  UTMALDG.3D [UR24], [UR6], desc[UR14] ;  /* 0x00000e18060075b4 */ /* 0x0001e20008011000 */
[----:B------:R0:W-:Y:S01]  /*4c10*/  UTMALDG.3D [UR16], [UR30], desc[UR14] ;  /* 0x00000e101e0075b4 */ /* 0x0001e20008011000 */
[----:B------:R0:W-:Y:S02]  /*4c20*/  UTMALDG.3D [UR8], [UR30], desc[UR14] ;  /* 0x00000e081e0075b4 */ /* 0x0001e40008011000 */
[----:B0-----:R-:W-:Y:S05]  /*4c30*/  @P3 BRA `(.L_x_106) ;  /* 0xfffffffc00203947 */ /* 0x001fea000383ffff */
.L_x_102:
[----:B------:R-:W-:Y:S05]  /*4c40*/  BSYNC B1 ;  /* 0x0000000000017941 */ /* 0x000fea0003800000 */
.L_x_101:
[----:B------:R-:W2:Y:S01]  /*4c50*/  LDL.64 R20, [R1] ;  /* 0x0000000001147983 */ /* 0x000ea20000100a00 */
[----:B------:R-:W-:Y:S01]  /*4c60*/  LOP3.LUT P4, RZ, R10, 0xff, RZ, 0xc0, !PT ;  /* 0x000000ff0aff7812 */ /* 0x000fe2000788c0ff */
[----:B------:R-:W-:Y:S01]  /*4c70*/  VIADD R7, R8, UR40 ;  /* 0x0000002808077c36 */ /* 0x000fe20008000000 */
[----:B------:R-:W-:Y:S01]  /*4c80*/  ULDC.64 UR6, c[0x0][0x650] ;  /* 0x0001940000067ab9 */ /* 0x000fe20000000a00 */
[----:B------:R-:W-:Y:S01]  /*4c90*/  IMAD.U32 R8, RZ, RZ, UR40 ;  /* 0x00000028ff087e24 */ /* 0x000fe2000f8e00ff */
[----:B------:R-:W-:Y:S01]  /*4ca0*/  UISETP.GE.U32.AND UP0, UPT, UR40, 0x3, UPT ;  /* 0x000000032800788c */ /* 0x000fe2000bf06070 */
[----:B------:R-:W-:Y:S01]  /*4cb0*/  BSSY B1, `(.L_x_107) ;  /* 0x000006b000017945 */ /* 0x000fe20003800000 */
[----:B------:R-:W-:Y:S01]  /*4cc0*/  ISETP.GT.U32.AND P1, PT, R7, 0x2, PT ;  /* 0x000000020700780c */ /* 0x000fe20003f24070 */
[----:B------:R-:W-:Y:S01]  /*4cd0*/  IMAD.MOV.U32 R22, RZ, RZ, -0x1 ;  /* 0xffffffffff167424 */ /* 0x000fe200078e00ff */
[----:B------:R-:W-:Y:S01]  /*4ce0*/  PRMT R10, RZ, 0x7610, R10 ;  /* 0x00007610ff0a7816 */ /* 0x000fe2000000000a */
[----:B------:R-:W-:Y:S01]  /*4cf0*/  IMAD.MOV.U32 R18, RZ, RZ, -0x1 ;  /* 0xffffffffff127424 */ /* 0x000fe200078e00ff */
[----:B------:R-:W-:Y:S01]  /*4d00*/  ISETP.LT.U32.AND P1, PT, R8, 0x3, P1 ;  /* 0x000000030800780c */ /* 0x000fe20000f21070 */
[----:B------:R-:W-:Y:S01]  /*4d10*/  IMAD.MOV.U32 R19, RZ, RZ, -0x1 ;  /* 0xffffffffff137424 */ /* 0x000fe200078e00ff */
[----:B------:R-:W-:Y:S01]  /*4d20*/  PLOP3.LUT P3, PT, PT, PT, UP0, 0x80, 0x0 ;  /* 0x000000000000781c */ /* 0x000fe20003f6f008 */
[----:B------:R-:W0:Y:S01]  /*4d30*/  @P4 S2R R5, SR_CgaCtaId ;  /* 0x0000000000054919 */ /* 0x000e220000008800 */
[----:B------:R-:W-:-:S04]  /*4d40*/  @P4 MOV R4, 0x400 ;  /* 0x0000040000044802 */ /* 0x000fc80000000f00 */
[----:B0-----:R-:W-:Y:S01]  /*4d50*/  @P4 LEA R6, R5, R4, 0x18 ;  /* 0x0000000405064211 */ /* 0x001fe200078ec0ff */
[----:B------:R-:W-:Y:S01]  /*4d60*/  IMAD.WIDE.U32 R4, R7, -0x55555555, RZ ;  /* 0xaaaaaaab07047825 */ /* 0x000fe200078e00ff */
[----:B------:R-:W-:Y:S02]  /*4d70*/  SEL R4, RZ, 0x1, !P1 ;  /* 0x00000001ff047807 */ /* 0x000fe40004800000 */
[----:B------:R0:W-:Y:S02]  /*4d80*/  @P4 SYNCS.ARRIVE.TRANS64.A1T0 RZ, [R6+URZ+0x68], RZ ;  /* 0x000068ff06ff49a7 */ /* 0x0001e4000810003f */
[----:B------:R-:W-:Y:S02]  /*4d90*/  LOP3.LUT R3, R3, R4, RZ, 0x3c, !PT ;  /* 0x0000000403037212 */ /* 0x000fe400078e3cff */
[----:B------:R-:W-:Y:S02]  /*4da0*/  PRMT R4, RZ, 0x7610, R4 ;  /* 0x00007610ff047816 */ /* 0x000fe40000000004 */
[----:B0-----:R-:W-:-:S04]  /*4db0*/  SHF.R.U32.HI R6, RZ, 0x1, R5 ;  /* 0x00000001ff067819 */ /* 0x001fc80000011605 */
[----:B------:R-:W-:Y:S01]  /*4dc0*/  @P3 LOP3.LUT R3, R3, 0x1, R6, 0x78, !PT ;  /* 0x0000000103033812 */ /* 0x000fe200078e7806 */
[----:B------:R-:W-:Y:S01]  /*4dd0*/  IMAD R8, R6, -0x3, R7 ;  /* 0xfffffffd06087824 */ /* 0x000fe200078e0207 */
[----:B--2---:R-:W-:-:S04]  /*4de0*/  IADD3 R16, P4, R16, R20, RZ ;  /* 0x0000001410107210 */ /* 0x004fc80007f9e0ff */
[----:B------:R-:W-:Y:S01]  /*4df0*/  ISETP.GE.U32.AND P1, PT, R16, UR6, PT ;  /* 0x0000000610007c0c */ /* 0x000fe2000bf26070 */
[----:B------:R-:W-:-:S05]  /*4e00*/  IMAD.X R17, R17, 0x1, R0, P4 ;  /* 0x0000000111117824 */ /* 0x000fca00020e0600 */
[----:B------:R-:W-:-:S13]  /*4e10*/  ISETP.GE.U32.AND.EX P1, PT, R17, UR7, PT, P1 ;  /* 0x0000000711007c0c */ /* 0x000fda000bf26110 */
[----:B------:R-:W-:Y:S05]  /*4e20*/  @P1 BRA `(.L_x_108) ;  /* 0x00000004004c1947 */ /* 0x000fea0003800000 */
[----:B------:R-:W0:Y:S01]  /*4e30*/  S2R R12, SR_CTAID.X ;  /* 0x00000000000c7919 */ /* 0x000e220000002500 */
[----:B------:R-:W-:Y:S01]  /*4e40*/  ULDC.64 UR6, c[0x0][0x628] ;  /* 0x00018a0000067ab9 */ /* 0x000fe20000000a00 */
[----:B------:R-:W1:Y:S01]  /*4e50*/  LDC R13, c[0x0][0x144] ;  /* 0x00005100ff0d7b82 */ /* 0x000e620000000800 */
[----:B------:R-:W-:Y:S01]  /*4e60*/  ISETP.NE.U32.AND P1, PT, RZ, UR6, PT ;  /* 0x00000006ff007c0c */ /* 0x000fe2000bf25070 */
[----:B------:R-:W2:Y:S01]  /*4e70*/  S2R R11, SR_CTAID.Y ;  /* 0x00000000000b7919 */ /* 0x000ea20000002600 */
[----:B------:R-:W-:Y:S01]  /*4e80*/  ULDC UR8, c[0x0][0x150] ;  /* 0x0000540000087ab9 */ /* 0x000fe20000000800 */
[----:B------:R-:W-:Y:S01]  /*4e90*/  ULDC UR9, c[0x0][0x630] ;  /* 0x00018c0000097ab9 */ /* 0x000fe20000000800 */
[----:B------:R-:W-:Y:S01]  /*4ea0*/  ISETP.NE.AND.EX P1, PT, RZ, UR7, PT, P1 ;  /* 0x00000007ff007c0c */ /* 0x000fe2000bf25310 */
[----:B------:R-:W-:Y:S01]  /*4eb0*/  IMAD.MOV.U32 R4, RZ, RZ, R16 ;  /* 0x000000ffff047224 */ /* 0x000fe200078e0010 */
[----:B0-----:R-:W-:-:S05]  /*4ec0*/  I2FP.F32.U32 R5, R12 ;  /* 0x0000000c00057245 */ /* 0x001fca0000201000 */
[----:B------:R-:W-:Y:S01]  /*4ed0*/  FMUL R14, R5, UR8 ;  /* 0x00000008050e7c20 */ /* 0x000fe20008400000 */
[----:B------:R-:W-:-:S05]  /*4ee0*/  IMAD.MOV.U32 R5, RZ, RZ, R17 ;  /* 0x000000ffff057224 */ /* 0x000fca00078e0011 */
[----:B--2---:R-:W-:Y:S05]  /*4ef0*/  @!P1 BRA `(.L_x_109) ;  /* 0x0000000000289947 */ /* 0x004fea0003800000 */
[----:B------:R-:W-:Y:S02]  /*4f00*/  ULDC UR8, c[0x0][0x634] ;  /* 0x00018d0000087ab9 */ /* 0x000fe40000000800 */
[----:B------:R-:W-:-:S05]  /*4f10*/  IADD3 R5, P1, R16, UR8, RZ ;  /* 0x0000000810057c10 */ /* 0x000fca000ff3e0ff */
[----:B------:R-:W-:-:S04]  /*4f20*/  IMAD.X R15, RZ, RZ, R17, P1 ;  /* 0x000000ffff0f7224 */ /* 0x000fc800008e0611 */
[----:B------:R-:W-:-:S04]  /*4f30*/  IMAD.WIDE.U32 R6, R15, UR6, RZ ;  /* 0x000000060f067c25 */ /* 0x000fc8000f8e00ff */
[----:B------:R-:W-:-:S04]  /*4f40*/  IMAD.WIDE.U32 R6, P1, R5, UR7, R6 ;  /* 0x0000000705067c25 */ /* 0x000fc8000f820006 */
[----:B------:R-:W-:-:S04]  /*4f50*/  IMAD.WIDE.U32 R4, R5, UR6, RZ ;  /* 0x0000000605047c25 */ /* 0x000fc8000f8e00ff */
[----:B------:R-:W-:Y:S01]  /*4f60*/  IMAD.MOV.U32 R4, RZ, RZ, R7 ;  /* 0x000000ffff047224 */ /* 0x000fe200078e0007 */
[----:B------:R-:W-:Y:S01]  /*4f70*/  IADD3 RZ, P3, R5, R6, RZ ;  /* 0x0000000605ff7210 */ /* 0x000fe20007f7e0ff */
[----:B------:R-:W-:-:S04]  /*4f80*/  IMAD.X R5, RZ, RZ, RZ, P1 ;  /* 0x000000ffff057224 */ /* 0x000fc800008e06ff */
[----:B------:R-:W-:-:S08]  /*4f90*/  IMAD.WIDE.U32.X R4, R15, UR7, R4, P3 ;  /* 0x000000070f047c25 */ /* 0x000fd000098e0404 */
.L_x_109:
[--C-:B------:R-:W-:Y:S01]  /*4fa0*/  SHF.R.U64 R19, R4, UR9, R5.reuse ;  /* 0x0000000904137c19 */ /* 0x100fe20008001205 */
[----:B------:R-:W0:Y:S01]  /*4fb0*/  F2I.U32.TRUNC.NTZ R14, R14 ;  /* 0x0000000e000e7305 */ /* 0x000e22000020f000 */
[----:B------:R-:W-:Y:S01]  /*4fc0*/  SHF.R.U32.HI R4, RZ, UR9, R5 ;  /* 0x00000009ff047c19 */ /* 0x000fe20008011605 */
[----:B------:R-:W-:Y:S01]  /*4fd0*/  ULDC.64 UR6, c[0x0][0x620] ;  /* 0x0001880000067ab9 */ /* 0x000fe20000000a00 */
[----:B------:R-:W-:Y:S01]  /*4fe0*/  IADD3 R7, P1, RZ, -R19, RZ ;  /* 0x80000013ff077210 */ /* 0x000fe20007f3e0ff */
[----:B------:R-:W-:Y:S01]  /*4ff0*/  ULDC.64 UR8, c[0x0][0x640] ;  /* 0x0001900000087ab9 */ /* 0x000fe20000000a00 */
[----:B------:R-:W2:Y:S03]  /*5000*/  LDC R18, c[0x0][0x148] ;  /* 0x00005200ff127b82 */ /* 0x000ea60000000800 */
[----:B------:R-:W-:Y:S01]  /*5010*/  IMAD.X R4, RZ, RZ, ~R4, P1 ;  /* 0x000000ffff047224 */ /* 0x000fe200008e0e04 */
[----:B------:R-:W-:-:S03]  /*5020*/  ISETP.NE.U32.AND P1, PT, RZ, UR8, PT ;  /* 0x00000008ff007c0c */ /* 0x000fc6000bf25070 */
[----:B------:R-:W-:Y:S01]  /*5030*/  IMAD R6, R4, UR6, RZ ;  /* 0x0000000604067c24 */ /* 0x000fe2000f8e02ff */
[----:B------:R-:W-:Y:S01]  /*5040*/  ISETP.NE.AND.EX P1, PT, RZ, UR9, PT, P1 ;  /* 0x00000009ff007c0c */ /* 0x000fe2000bf25310 */
[----:B------:R-:W-:Y:S01]  /*5050*/  IMAD.WIDE.U32 R4, R7, UR6, R16 ;  /* 0x0000000607047c25 */ /* 0x000fe2000f8e0010 */
[----:B------:R-:W-:-:S03]  /*5060*/  ULDC UR6, c[0x0][0x618] ;  /* 0x0001860000067ab9 */ /* 0x000fc60000000800 */
[----:B------:R-:W-:Y:S01]  /*5070*/  IMAD R7, R7, UR7, R6 ;  /* 0x0000000707077c24 */ /* 0x000fe2000f8e0206 */
[----:B------:R-:W-:Y:S01]  /*5080*/  ULDC UR7, c[0x0][0x154] ;  /* 0x0000550000077ab9 */ /* 0x000fe20000000800 */
[----:B0-----:R-:W-:Y:S02]  /*5090*/  IMAD.MOV R6, RZ, RZ, -R14 ;  /* 0x000000ffff067224 */ /* 0x001fe400078e0a0e */
[----:B------:R-:W-:Y:S02]  /*50a0*/  IMAD.IADD R5, R5, 0x1, R7 ;  /* 0x0000000105057824 */ /* 0x000fe400078e0207 */
[----:B-1----:R-:W-:Y:S01]  /*50b0*/  IMAD R12, R13, R6, R12 ;  /* 0x000000060d0c7224 */ /* 0x002fe200078e020c */
[----:B------:R-:W-:Y:S02]  /*50c0*/  I2FP.F32.U32 R6, R11 ;  /* 0x0000000b00067245 */ /* 0x000fe40000201000 */
[--C-:B------:R-:W-:Y:S02]  /*50d0*/  SHF.R.U64 R13, R4, UR6, R5.reuse ;  /* 0x00000006040d7c19 */ /* 0x100fe40008001205 */
[----:B------:R-:W-:Y:S01]  /*50e0*/  SHF.R.U32.HI R4, RZ, UR6, R5 ;  /* 0x00000006ff047c19 */ /* 0x000fe20008011605 */
[----:B------:R-:W-:Y:S01]  /*50f0*/  FMUL R6, R6, UR7 ;  /* 0x0000000706067c20 */ /* 0x000fe20008400000 */
[----:B------:R-:W-:-:S02]  /*5100*/  ULDC UR6, c[0x0][0x608] ;  /* 0x0001820000067ab9 */ /* 0x000fc40000000800 */
[--C-:B------:R-:W-:Y:S01]  /*5110*/  SHF.R.U64 R15, R13, UR6, R4.reuse ;  /* 0x000000060d0f7c19 */ /* 0x100fe20008001204 */
[----:B------:R0:W1:Y:S01]  /*5120*/  F2I.U32.TRUNC.NTZ R20, R6 ;  /* 0x0000000600147305 */ /* 0x000062000020f000 */
[----:B------:R-:W-:Y:S01]  /*5130*/  SHF.R.U32.HI R4, RZ, UR6, R4 ;  /* 0x00000006ff047c19 */ /* 0x000fe20008011604 */
[----:B------:R-:W-:-:S03]  /*5140*/  ULDC UR6, c[0x0][0x658] ;  /* 0x0001960000067ab9 */ /* 0x000fc60000000800 */
[--C-:B------:R-:W-:Y:S02]  /*5150*/  SHF.R.U64 R14, R15, UR6, R4.reuse ;  /* 0x000000060f0e7c19 */ /* 0x100fe40008001204 */
[----:B------:R-:W-:-:S03]  /*5160*/  SHF.R.U32.HI R21, RZ, UR6, R4 ;  /* 0x00000006ff157c19 */ /* 0x000fc60008011604 */
[----:B------:R-:W-:Y:S02]  /*5170*/  IMAD.MOV.U32 R4, RZ, RZ, R14 ;  /* 0x000000ffff047224 */ /* 0x000fe400078e000e */
[----:B------:R-:W-:Y:S01]  /*5180*/  IMAD.MOV.U32 R5, RZ, RZ, R21 ;  /* 0x000000ffff057224 */ /* 0x000fe200078e0015 */
[----:B0-----:R-:W-:Y:S06]  /*5190*/  @!P1 BRA `(.L_x_110) ;  /* 0x0000000000289947 */ /* 0x001fec0003800000 */
        /* <DEDUP_REMOVED lines=10> */
.L_x_110:
[----:B------:R-:W-:Y:S01]  /*5240*/  ISETP.NE.AND P1, PT, R2, 0x1, PT ;  /* 0x000000010200780c */ /* 0x000fe20003f25270 */
[----:B------:R-:W-:Y:S01]  /*5250*/  ULDC UR6, c[0x0][0x648] ;  /* 0x0001920000067ab9 */ /* 0x000fe20000000800 */
[----:B------:R-:W-:Y:S01]  /*5260*/  LOP3.LUT R15, R15, UR5, RZ, 0xc0, !PT ;  /* 0x000000050f0f7c12 */ /* 0x000fe2000f8ec0ff */
[----:B-1----:R-:W-:Y:S01]  /*5270*/  IMAD.MOV R20, RZ, RZ, -R20 ;  /* 0x000000ffff147224 */ /* 0x002fe200078e0a14 */
[----:B------:R-:W-:Y:S01]  /*5280*/  SHF.R.U64 R4, R4, UR6, R5 ;  /* 0x0000000604047c19 */ /* 0x000fe20008001205 */
[----:B------:R-:W-:Y:S01]  /*5290*/  ULDC UR6, c[0x0][0x638] ;  /* 0x00018e0000067ab9 */ /* 0x000fe20000000800 */
[----:B------:R-:W-:Y:S01]  /*52a0*/  LOP3.LUT R13, R13, UR4, RZ, 0xc0, !PT ;  /* 0x000000040d0d7c12 */ /* 0x000fe2000f8ec0ff */
[----:B------:R-:W-:Y:S02]  /*52b0*/  ULDC UR7, c[0x0][0x610] ;  /* 0x0001840000077ab9 */ /* 0x000fe40000000800 */
[----:B------:R-:W-:Y:S02]  /*52c0*/  IMAD.MOV R5, RZ, RZ, -R4 ;  /* 0x000000ffff057224 */ /* 0x000fe400078e0a04 */
[----:B------:R-:W-:-:S02]  /*52d0*/  IMAD R15, R4, UR13, R15 ;  /* 0x0000000d040f7c24 */ /* 0x000fc4000f8e020f */
[----:B--2---:R-:W-:Y:S02]  /*52e0*/  @P1 IMAD R12, R18, R20, R11 ;  /* 0x00000014120c1224 */ /* 0x004fe400078e020b */
[----:B------:R-:W-:Y:S01]  /*52f0*/  IMAD R14, R5, UR6, R14 ;  /* 0x00000006050e7c24 */ /* 0x000fe2000f8e020e */
[----:B------:R-:W-:Y:S01]  /*5300*/  ULDC UR6, c[0x0][0x600] ;  /* 0x0001800000067ab9 */ /* 0x000fe20000000800 */
[----:B------:R-:W-:Y:S02]  /*5310*/  IMAD R12, R15, UR7, R12 ;  /* 0x000000070f0c7c24 */ /* 0x000fe4000f8e020c */
[----:B------:R-:W-:Y:S02]  /*5320*/  IMAD R5, R14, UR6, R13 ;  /* 0x000000060e057c24 */ /* 0x000fe4000f8e020d */
[----:B------:R-:W-:-:S03]  /*5330*/  IMAD.MOV.U32 R4, RZ, RZ, 0x1 ;  /* 0x00000001ff047424 */ /* 0x000fc600078e00ff */
[----:B------:R-:W-:Y:S02]  /*5340*/  SEL R18, R5, R12, !P1 ;  /* 0x0000000c05127207 */ /* 0x000fe40004800000 */
[----:B------:R-:W-:-:S07]  /*5350*/  SEL R22, R12, R5, !P1 ;  /* 0x000000050c167207 */ /* 0x000fce0004800000 */
.L_x_108:
[----:B------:R-:W-:Y:S05]  /*5360*/  BSYNC B1 ;  /* 0x0000000000017941 */ /* 0x000fea0003800000 */
.L_x_107:
[----:B------:R-:W-:-:S13]  /*5370*/  LOP3.LUT P1, RZ, R4, 0xff, RZ, 0xc0, !PT ;  /* 0x000000ff04ff7812 */ /* 0x000fda000782c0ff */
[----:B------:R-:W-:Y:S05]  /*5380*/  @P1 BRA `(.L_x_111) ;  /* 0xfffffff400181947 */ /* 0x000fea000383ffff */
[----:B------:R-:W-:Y:S05]  /*5390*/  BSYNC B0 ;  /* 0x0000000000007941 */ /* 0x000fea0003800000 */
.L_x_99:
[----:B------:R-:W-:-:S03]  /*53a0*/  UMOV UR6, 0xffffffff ;  /* 0xffffffff00067882 */ /* 0x000fc60000000000 */
[----:B------:R-:W-:Y:S05]  /*53b0*/  BRA.DIV UR6, `(.L_x_112) ;  /* 0x0000000606247947 */ /* 0x000fea000b800000 */
[----:B------:R-:W-:-:S13]  /*53c0*/  ELECT P6, URZ, PT ;  /* 0x00000000003f782f */ /* 0x000fda00038c0000 */
.L_x_127:
[----:B------:R-:W-:Y:S04]  /*53d0*/  BSSY B0, `(.L_x_113) ;  /* 0x0000022000007945 */ /* 0x000fe80003800000 */
[----:B------:R-:W-:Y:S05]  /*53e0*/  @!P6 BRA `(.L_x_114) ;  /* 0x000000000080e947 */ /* 0x000fea0003800000 */
[----:B------:R-:W-:-:S04]  /*53f0*/  LOP3.LUT R23, R23, 0x2, RZ, 0xfc, !PT ;  /* 0x0000000217177812 */ /* 0x000fc800078efcff */
[----:B------:R-:W-:-:S13]  /*5400*/  ISETP.NE.AND P0, PT, R23, 0x3, PT ;  /* 0x000000031700780c */ /* 0x000fda0003f05270 */
[----:B------:R-:W-:Y:S05]  /*5410*/  @!P0 BRA `(.L_x_115) ;  /* 0x0000000000048947 */ /* 0x000fea0003800000 */
[----:B------:R-:W-:Y:S01]  /*5420*/  BPT.TRAP 0x1 ;  /* 0x000000040000795c */ /* 0x000fe20000300000 */
.L_x_115:
[----:B------:R-:W0:Y:S01]  /*5430*/  S2R R5, SR_CgaCtaId ;  /* 0x0000000000057919 */ /* 0x000e220000008800 */
[----:B------:R-:W-:Y:S02]  /*5440*/  MOV R0, 0x400 ;  /* 0x0000040000007802 */ /* 0x000fe40000000f00 */
[----:B------:R-:W-:Y:S02]  /*5450*/  SHF.L.U32 R2, R3, 0x1f, RZ ;  /* 0x0000001f03027819 */ /* 0x000fe400000006ff */
[----:B0-----:R-:W-:-:S05]  /*5460*/  LEA R5, R5, R0, 0x18 ;  /* 0x0000000005057211 */ /* 0x001fca00078ec0ff */
[----:B------:R-:W-:-:S04]  /*5470*/  VIADD R5, R5, 0x18 ;  /* 0x0000001805057836 */ /* 0x000fc80000000000 */
[C---:B------:R-:W-:Y:S02]  /*5480*/  IMAD R7, R8.reuse, 0x8, R5 ;  /* 0x0000000808077824 */ /* 0x040fe400078e0205 */
[----:B------:R-:W-:Y:S02]  /*5490*/  VIADD R8, R8, 0x1 ;  /* 0x0000000108087836 */ /* 0x000fe40000000000 */
[----:B------:R-:W0:Y:S03]  /*54a0*/  SYNCS.PHASECHK.TRANS64.TRYWAIT P0, [R7+URZ], R2 ;  /* 0x00000002070075a7 */ /* 0x000e26000800017f */
[----:B------:R-:W-:-:S04]  /*54b0*/  ISETP.NE.AND P1, PT, R8, 0x3, PT ;  /* 0x000000030800780c */ /* 0x000fc80003f25270 */
[----:B------:R-:W-:Y:S02]  /*54c0*/  SEL R0, RZ, 0x1, P1 ;  /* 0x00000001ff007807 */ /* 0x000fe40000800000 */
[----:B------:R-:W-:Y:S02]  /*54d0*/  SEL R8, R8, RZ, P1 ;  /* 0x000000ff08087207 */ /* 0x000fe40000800000 */
[----:B------:R-:W-:-:S03]  /*54e0*/  LOP3.LUT R9, R3, R0, RZ, 0x3c, !PT ;  /* 0x0000000003097212 */ /* 0x000fc600078e3cff */
[----:B------:R-:W-:Y:S01]  /*54f0*/  IMAD R4, R8, 0x8, R5 ;  /* 0x0000000808047824 */ /* 0x000fe200078e0205 */
[----:B------:R-:W-:Y:S01]  /*5500*/  SHF.L.U32 R3, R9, 0x1f, RZ ;  /* 0x0000001f09037819 */ /* 0x000fe200000006ff */
[----:B0-----:R-:W-:Y:S06]  /*5510*/  @!P0 BRA `(.L_x_116) ;  /* 0x0000000000ec8947 */ /* 0x001fec0003800000 */
.L_x_128:
[----:B------:R-:W1:Y:S01]  /*5520*/  SYNCS.PHASECHK.TRANS64.TRYWAIT P0, [R4+URZ], R3 ;  /* 0x00000003040075a7 */ /* 0x000e62000800017f */
[----:B------:R-:W-:-:S05]  /*5530*/  VIADD R0, R8, 0x1 ;  /* 0x0000000108007836 */ /* 0x000fca0000000000 */
[----:B------:R-:W-:-:S04]  /*5540*/  ISETP.NE.AND P1, PT, R0, 0x3, PT ;  /* 0x000000030000780c */ /* 0x000fc80003f25270 */
[----:B0-----:R-:W-:Y:S02]  /*5550*/  SEL R2, RZ, 0x1, P1 ;  /* 0x00000001ff027807 */ /* 0x001fe40000800000 */
[----:B------:R-:W-:Y:S02]  /*5560*/  SEL R0, R0, RZ, P1 ;  /* 0x000000ff00007207 */ /* 0x000fe40000800000 */
[----:B------:R-:W-:Y:S01]  /*5570*/  LOP3.LUT R2, R9, R2, RZ, 0x3c, !PT ;  /* 0x0000000209027212 */ /* 0x000fe200078e3cff */
[----:B-1----:R-:W-:Y:S06]  /*5580*/  @!P0 BRA `(.L_x_117) ;  /* 0x0000000000e48947 */ /* 0x002fec0003800000 */
.L_x_129:
[----:B------:R-:W-:Y:S01]  /*5590*/  IMAD R5, R0, 0x8, R5 ;  /* 0x0000000800057824 */ /* 0x000fe200078e0205 */
[----:B------:R-:W-:-:S07]  /*55a0*/  SHF.L.U32 R0, R2, 0x1f, RZ ;  /* 0x0000001f02007819 */ /* 0x000fce00000006ff */
.L_x_118:
[----:B-1----:R1:W2:Y:S02]  /*55b0*/  SYNCS.PHASECHK.TRANS64.TRYWAIT P0, [R5+URZ], R0 ;  /* 0x00000000050075a7 */ /* 0x0022a4000800017f */
[----:B--2---:R-:W-:Y:S05]  /*55c0*/  @!P0 NANOSLEEP.SYNCS 0x989680 ;  /* 0x009896800000895d */ /* 0x004fea0003900000 */
[----:B------:R-:W2:Y:S02]  /*55d0*/  @!P0 SYNCS.PHASECHK.TRANS64 P0, [R5+URZ], R0 ;  /* 0x00000000050085a7 */ /* 0x000ea4000800007f */
[----:B--2---:R-:W-:Y:S05]  /*55e0*/  @!P0 BRA `(.L_x_118) ;  /* 0xfffffffc00f08947 */ /* 0x004fea000383ffff */
.L_x_114:
[----:B------:R-:W-:Y:S05]  /*55f0*/  BSYNC B0 ;  /* 0x0000000000007941 */ /* 0x000fea0003800000 */
.L_x_113:
[----:B------:R-:W-:Y:S05]  /*5600*/  EXIT ;  /* 0x000000000000794d */ /* 0x000fea0003800000 */
.L_x_15:
[----:B0-----:R-:W-:-:S04]  /*5610*/  IMAD.U32 R3, RZ, RZ, UR43 ;  /* 0x0000002bff037e24 */ /* 0x001fc8000f8e00ff */
[----:B------:R0:W1:Y:S03]  /*5620*/  SYNCS.PHASECHK.TRANS64.TRYWAIT P0, [R3+URZ+-0x8], R0 ;  /* 0xfffff800030075a7 */ /* 0x000066000800017f */
[----:B-1----:R-:W-:Y:S05]  /*5630*/  @!P0 NANOSLEEP.SYNCS 0x989680 ;  /* 0x009896800000895d */ /* 0x002fea0003900000 */
[----:B------:R-:W1:Y:S02]  /*5640*/  @!P0 SYNCS.PHASECHK.TRANS64 P0, [R3+URZ+-0x8], R0 ;  /* 0xfffff800030085a7 */ /* 0x000e64000800007f */
[----:B-1----:R-:W-:Y:S05]  /*5650*/  @!P0 BRA `(.L_x_15) ;  /* 0xfffffffc00ec8947 */ /* 0x002fea000383ffff */
[----:B------:R-:W-:Y:S05]  /*5660*/  BRA `(.L_x_119) ;  /* 0xffffffbc00d07947 */ /* 0x000fea000383ffff */
.L_x_20:
[----:B-1----:R1:W2:Y:S02]  /*5670*/  SYNCS.PHASECHK.TRANS64.TRYWAIT P1, [R3+URZ], R0 ;  /* 0x00000000030075a7 */ /* 0x0022a4000802017f */
[----:B--2---:R-:W-:Y:S05]  /*5680*/  @!P1 NANOSLEEP.SYNCS 0x989680 ;  /* 0x009896800000995d */ /* 0x004fea0003900000 */
[----:B------:R-:W2:Y:S02]  /*5690*/  @!P1 SYNCS.PHASECHK.TRANS64 P1, [R3+URZ], R0 ;  /* 0x00000000030095a7 */ /* 0x000ea4000802007f */
[----:B--2---:R-:W-:Y:S05]  /*56a0*/  @!P1 BRA `(.L_x_20) ;  /* 0xfffffffc00f09947 */ /* 0x004fea000383ffff */
[----:B------:R-:W-:Y:S05]  /*56b0*/  BRA `(.L_x_19) ;  /* 0xffffffc0003c7947 */ /* 0x000fea000383ffff */
.L_x_25:
[----:B-1----:R-:W-:-:S04]  /*56c0*/  IMAD.U32 R4, RZ, RZ, UR4 ;  /* 0x00000004ff047e24 */ /* 0x002fc8000f8e00ff */
[----:B------:R1:W2:Y:S03]  /*56d0*/  SYNCS.PHASECHK.TRANS64.TRYWAIT P1, [R4+URZ], R3 ;  /* 0x00000003040075a7 */ /* 0x0002a6000802017f */
[----:B--2---:R-:W-:Y:S05]  /*56e0*/  @!P1 NANOSLEEP.SYNCS 0x989680 ;  /* 0x009896800000995d */ /* 0x004fea0003900000 */
[----:B------:R-:W2:Y:S02]  /*56f0*/  @!P1 SYNCS.PHASECHK.TRANS64 P1, [R4+URZ], R3 ;  /* 0x00000003040095a7 */ /* 0x000ea4000802007f */
[----:B--2---:R-:W-:Y:S05]  /*5700*/  @!P1 BRA `(.L_x_25) ;  /* 0xfffffffc00ec9947 */ /* 0x004fea000383ffff */
[----:B------:R-:W-:Y:S05]  /*5710*/  BRA `(.L_x_24) ;  /* 0xffffffc400647947 */ /* 0x000fea000383ffff */
.L_x_31:
[----:B0-----:R-:W-:-:S04]  /*5720*/  IMAD.U32 R3, RZ, RZ, UR43 ;  /* 0x0000002bff037e24 */ /* 0x001fc8000f8e00ff */
[----:B------:R0:W1:Y:S03]  /*5730*/  SYNCS.PHASECHK.TRANS64.TRYWAIT P0, [R3+URZ+0x8], R0 ;  /* 0x00000800030075a7 */ /* 0x000066000800017f */
[----:B-1----:R-:W-:Y:S05]  /*5740*/  @!P0 NANOSLEEP.SYNCS 0x989680 ;  /* 0x009896800000895d */ /* 0x002fea0003900000 */
[----:B------:R-:W1:Y:S02]  /*5750*/  @!P0 SYNCS.PHASECHK.TRANS64 P0, [R3+URZ+0x8], R0 ;  /* 0x00000800030085a7 */ /* 0x000e64000800007f */
[----:B-1----:R-:W-:Y:S05]  /*5760*/  @!P0 BRA `(.L_x_31) ;  /* 0xfffffffc00ec8947 */ /* 0x002fea000383ffff */
[----:B------:R-:W-:Y:S05]  /*5770*/  BRA `(.L_x_120) ;  /* 0xffffffcc00007947 */ /* 0x000fea000383ffff */
.L_x_100:
[----:B------:R-:W-:Y:S01]  /*5780*/  BSSY B1, `(.L_x_121) ;  /* 0x0000006000017945 */ /* 0x000fe20003800000 */
[----:B------:R-:W-:-:S07]  /*5790*/  IMAD.MOV.U32 R15, RZ, RZ, -0x1 ;  /* 0xffffffffff0f7424 */ /* 0x000fce00078e00ff */
[----:B-----5:R-:W-:Y:S05]  /*57a0*/  WARPSYNC.COLLECTIVE R15, `(.L_x_122) ;  /* 0x000000000f0c7348 */ /* 0x020fea0003c00000 */
[----:B------:R-:W-:Y:S02]  /*57b0*/  ELECT P6, UR62, PT ;  /* 0x00000000003e782f */ /* 0x000fe400038c0000 */
[----:B------:R-:W-:Y:S01]  /*57c0*/  MOV R14, UR62 ;  /* 0x0000003e000e7c02 */ /* 0x000fe20008000f00 */
[----:B-----5:R-:W-:Y:S10]  /*57d0*/  ENDCOLLECTIVE ;  /* 0x000000000000791b */ /* 0x020ff40003800000 */
.L_x_122:
[----:B------:R-:W-:Y:S05]  /*57e0*/  BSYNC B1 ;  /* 0x0000000000017941 */ /* 0x000fea0003800000 */
.L_x_121:
[----:B------:R-:W-:Y:S05]  /*57f0*/  BRA `(.L_x_123) ;  /* 0xfffffff000087947 */ /* 0x000fea000383ffff */
.L_x_103:
[----:B-1----:R1:W2:Y:S02]  /*5800*/  SYNCS.PHASECHK.TRANS64.TRYWAIT P1, [R11+URZ+0x18], R6 ;  /* 0x000018060b0075a7 */ /* 0x0022a4000802017f */
[----:B--2---:R-:W-:Y:S05]  /*5810*/  @!P1 NANOSLEEP.SYNCS 0x989680 ;  /* 0x009896800000995d */ /* 0x004fea0003900000 */
[----:B------:R-:W2:Y:S02]  /*5820*/  @!P1 SYNCS.PHASECHK.TRANS64 P1, [R11+URZ+0x18], R6 ;  /* 0x000018060b0095a7 */ /* 0x000ea4000802007f */
[----:B--2---:R-:W-:Y:S05]  /*5830*/  @!P1 BRA `(.L_x_103) ;  /* 0xfffffffc00f09947 */ /* 0x004fea000383ffff */
[----:B------:R-:W-:Y:S05]  /*5840*/  BRA `(.L_x_124) ;  /* 0xfffffff0003c7947 */ /* 0x000fea000383ffff */
.L_x_112:
[----:B------:R-:W-:Y:S01]  /*5850*/  BSSY B0, `(.L_x_125) ;  /* 0x0000006000007945 */ /* 0x000fe20003800000 */
[----:B------:R-:W-:-:S07]  /*5860*/  IMAD.MOV.U32 R15, RZ, RZ, -0x1 ;  /* 0xffffffffff0f7424 */ /* 0x000fce00078e00ff */
[----:B-----5:R-:W-:Y:S05]  /*5870*/  WARPSYNC.COLLECTIVE R15, `(.L_x_126) ;  /* 0x000000000f0c7348 */ /* 0x020fea0003c00000 */
[----:B------:R-:W-:Y:S02]  /*5880*/  ELECT P6, UR62, PT ;  /* 0x00000000003e782f */ /* 0x000fe400038c0000 */
[----:B------:R-:W-:Y:S01]  /*5890*/  MOV R14, UR62 ;  /* 0x0000003e000e7c02 */ /* 0x000fe20008000f00 */
[----:B-----5:R-:W-:Y:S10]  /*58a0*/  ENDCOLLECTIVE ;  /* 0x000000000000791b */ /* 0x020ff40003800000 */
.L_x_126:
[----:B------:R-:W-:Y:S05]  /*58b0*/  BSYNC B0 ;  /* 0x0000000000007941 */ /* 0x000fea0003800000 */
.L_x_125:
[----:B------:R-:W-:Y:S05]  /*58c0*/  BRA `(.L_x_127) ;  /* 0xfffffff800c07947 */ /* 0x000fea000383ffff */
.L_x_116:
[----:B0-----:R0:W1:Y:S02]  /*58d0*/  SYNCS.PHASECHK.TRANS64.TRYWAIT P0, [R7+URZ], R2 ;  /* 0x00000002070075a7 */ /* 0x001064000800017f */
[----:B-1----:R-:W-:Y:S05]  /*58e0*/  @!P0 NANOSLEEP.SYNCS 0x989680 ;  /* 0x009896800000895d */ /* 0x002fea0003900000 */
[----:B------:R-:W1:Y:S02]  /*58f0*/  @!P0 SYNCS.PHASECHK.TRANS64 P0, [R7+URZ], R2 ;  /* 0x00000002070085a7 */ /* 0x000e64000800007f */
[----:B-1----:R-:W-:Y:S05]  /*5900*/  @!P0 BRA `(.L_x_116) ;  /* 0xfffffffc00f08947 */ /* 0x002fea000383ffff */
[----:B------:R-:W-:Y:S05]  /*5910*/  BRA `(.L_x_128) ;  /* 0xfffffffc00007947 */ /* 0x000fea000383ffff */
.L_x_117:
[----:B0-----:R0:W1:Y:S02]  /*5920*/  SYNCS.PHASECHK.TRANS64.TRYWAIT P0, [R4+URZ], R3 ;  /* 0x00000003040075a7 */ /* 0x001064000800017f */
[----:B-1----:R-:W-:Y:S05]  /*5930*/  @!P0 NANOSLEEP.SYNCS 0x989680 ;  /* 0x009896800000895d */ /* 0x002fea0003900000 */
[----:B------:R-:W1:Y:S02]  /*5940*/  @!P0 SYNCS.PHASECHK.TRANS64 P0, [R4+URZ], R3 ;  /* 0x00000003040085a7 */ /* 0x000e64000800007f */
[----:B-1----:R-:W-:Y:S05]  /*5950*/  @!P0 BRA `(.L_x_117) ;  /* 0xfffffffc00f08947 */ /* 0x002fea000383ffff */
[----:B------:R-:W-:Y:S05]  /*5960*/  BRA `(.L_x_129) ;  /* 0xfffffffc00087947 */ /* 0x000fea000383ffff */
.L_x_130:
[----:B------:R-:W-:-:S00]  /*5970*/  BRA `(.L_x_130) ;  /* 0xfffffffc00fc7947 */ /* 0x000fc0000383ffff */
[----:B------:R-:W-:-:S00]  /*5980*/  NOP ;  /* 0x0000000000007918 */ /* 0x000fc00000000000 */
[----:B------:R-:W-:-:S00]  /*5990*/  NOP ;  /* 0x0000000000007918 */ /* 0x000fc00000000000 */
[----:B------:R-:W-:-:S00]  /*59a0*/  NOP ;  /* 0x0000000000007918 */ /* 0x000fc00000000000 */
[----:B------:R-:W-:-:S00]  /*59b0*/  NOP ;  /* 0x0000000000007918 */ /* 0x000fc00000000000 */
[----:B------:R-:W-:-:S00]  /*59c0*/  NOP ;  /* 0x0000000000007918 */ /* 0x000fc00000000000 */
[----:B------:R-:W-:-:S00]  /*59d0*/  NOP ;  /* 0x0000000000007918 */ /* 0x000fc00000000000 */
[----:B------:R-:W-:-:S00]  /*59e0*/  NOP ;  /* 0x0000000000007918 */ /* 0x000fc00000000000 */
[----:B------:R-:W-:-:S00]  /*59f0*/  NOP ;  /* 0x0000000000007918 */ /* 0x000fc00000000000 */
.L_x_131:


//--------------------- .nv.global.init           --------------------------
	.section	.nv.global.init,"aw",@progbits
.nv.global.init:
	.type		$str$22,@object
	.size		$str$22,($str$23 - $str$22)
$str$22:
        /*0000*/ 	.byte	0x6b, 0x5f, 0x74, 0x69, 0x6c, 0x65, 0x5f, 0x63, 0x6f, 0x75, 0x6e, 0x74, 0x20, 0x3e, 0x3d, 0x20
        /*0010*/ 	.byte	0x31, 0x00
	.type		$str$23,@object
	.size		$str$23,(__unnamed_1 - $str$23)
$str$23:
        /*0012*/ 	.byte	0x2f, 0x74, 0x6d, 0x70, 0x2f, 0x63, 0x75, 0x74, 0x6c, 0x61, 0x73, 0x73, 0x5f, 0x73, 0x77, 0x65
        /*0022*/ 	.byte	0x65, 0x70, 0x5f, 0x73, 0x72, 0x63, 0x2f, 0x69, 0x6e, 0x63, 0x6c, 0x75, 0x64, 0x65, 0x2f, 0x63
        /*0032*/ 	.byte	0x75, 0x74, 0x6c, 0x61, 0x73, 0x73, 0x2f, 0x67, 0x65, 0x6d, 0x6d, 0x2f, 0x63, 0x6f, 0x6c, 0x6c
        /*0042*/ 	.byte	0x65, 0x63, 0x74, 0x69, 0x76, 0x65, 0x2f, 0x73, 0x6d, 0x39, 0x30, 0x5f, 0x6d, 0x6d, 0x61, 0x5f
        /*0052*/ 	.byte	0x74, 0x6d, 0x61, 0x5f, 0x67, 0x6d, 0x6d, 0x61, 0x5f, 0x73, 0x73, 0x5f, 0x77, 0x61, 0x72, 0x70
        /*0062*/ 	.byte	0x73, 0x70, 0x65, 0x63, 0x69, 0x61, 0x6c, 0x69, 0x7a, 0x65, 0x64, 0x2e, 0x68, 0x70, 0x70, 0x00
	.type		__unnamed_1,@object
	.size		__unnamed_1,(.L_0 - __unnamed_1)
__unnamed_1:
        /*0072*/ 	.byte	0x76, 0x6f, 0x69, 0x64, 0x20, 0x63, 0x75, 0x74, 0x6c, 0x61, 0x73, 0x73, 0x3a, 0x3a, 0x67, 0x65
        /* <DEDUP_REMOVED lines=174> */
        /*0b62*/ 	.byte	0x3a, 0x3a, 0x69, 0x64, 0x65, 0x6e, 0x74, 0x69, 0x74, 0x79, 0x5d, 0x00
.L_0:


//--------------------- .nv.shared._ZN7cutlass13device_kernelINS_4gemm6kernel13GemmUniversalIN4cute5tupleIJiiiiEEENS1_10collective13CollectiveMmaINS1_34MainloopSm90TmaGmmaWarpSpecializedILi3ENS5_IJNS4_1CILi1EEESB_SB_EEENS1_32KernelTmaWarpSpecializedPingpongEEENS5_IJNSA_ILi64EEESF_SF_EEEfNS5_IJlSB_lEEEfSH_NS4_8TiledMMAINS4_8MMA_AtomIJNS4_4SM904GMMA29MMA_64x64x8_F32TF32TF32_SS_TNILNSL_7ScaleInE1ELSN_1EEEEEENS4_6LayoutISC_NS5_IJNSA_ILi0EEESR_SR_EEEEENS5_IJNS4_10UnderscoreESU_SU_EEEEENS4_13SM90_TMA_LOADENS4_14ComposedLayoutINS4_7SwizzleILi3ELi4ELi3EEENS4_18smem_ptr_flag_bitsILi32EEENSQ_INS5_IJNSA_ILi8EEENSA_ILi32EEEEEENS5_IJS14_SB_EEEEEEEvNS4_8identityESX_S18_vS19_EENS_8epilogue10collective6detail29Sm90TmaWarpSpecializedAdapterINS1C_15DefaultEpilogueIfSH_SH_NS1B_6thread17LinearCombinationIfLi1EffLNS1G_9ScaleType4KindE0ELNS_15FloatRoundStyleE2EfEENS1_15EpilogueDefaultEEEEEvvEEEEvNT_6ParamsE --------------------------
	.section	.nv.shared._ZN7cutlass13device_kernelINS_4gemm6kernel13GemmUniversalIN4cute5tupleIJiiiiEEENS1_10collective13CollectiveMmaINS1_34MainloopSm90TmaGmmaWarpSpecializedILi3ENS5_IJNS4_1CILi1EEESB_SB_EEENS1_32KernelTmaWarpSpecializedPingpongEEENS5_IJNSA_ILi64EEESF_SF_EEEfNS5_IJlSB_lEEEfSH_NS4_8TiledMMAINS4_8MMA_AtomIJNS4_4SM904GMMA29MMA_64x64x8_F32TF32TF32_SS_TNILNSL_7ScaleInE1ELSN_1EEEEEENS4_6LayoutISC_NS5_IJNSA_ILi0EEESR_SR_EEEEENS5_IJNS4_10UnderscoreESU_SU_EEEEENS4_13SM90_TMA_LOADENS4_14ComposedLayoutINS4_7SwizzleILi3ELi4ELi3EEENS4_18smem_ptr_flag_bitsILi32EEENSQ_INS5_IJNSA_ILi8EEENSA_ILi32EEEEEENS5_IJS14_SB_EEEEEEEvNS4_8identityESX_S18_vS19_EENS_8epilogue10collective6detail29Sm90TmaWarpSpecializedAdapterINS1C_15DefaultEpilogueIfSH_SH_NS1B_6thread17LinearCombinationIfLi1EffLNS1G_9ScaleType4KindE0ELNS_15FloatRoundStyleE2EfEENS1_15EpilogueDefaultEEEEEvvEEEEvNT_6ParamsE,"aw",@nobits
	.sectionflags	@""
	.align	16
	.zero		1024


//--------------------- .nv.shared.reserved.0     --------------------------
	.section	.nv.shared.reserved.0,"aw",@nobits
	.weak		__nv_reservedSMEM_offset_0_alias
	.size		__nv_reservedSMEM_offset_0_alias, 0, 0
	.other		__nv_reservedSMEM_offset_0_alias,@"STO_CUDA_RESERVED_SHARED STV_DEFAULT"
__nv_reservedSMEM_offset_0_alias:
	.zero		0


//--------------------- .nv.global                --------------------------
	.section	.nv.global,"aw",@nobits
.nv.global:
	.type		_ZN40_INTERNAL_a428a923_4_k_cu_076ba9e2_153414cute1_E,@object
	.size		_ZN40_INTERNAL_a428a923_4_k_cu_076ba9e2_153414cute1_E,(_ZN40_INTERNAL_a428a923_4_k_cu_076ba9e2_153414cuda3std3__45__cpo6cbeginE - _ZN40_INTERNAL_a428a923_4_k_cu_076ba9e2_153414cute1_E)
_ZN40_INTERNAL_a428a923_4_k_cu_076ba9e2_153414cute1_E:
	.zero		1
	.type		_ZN40_INTERNAL_a428a923_4_k_cu_076ba9e2_153414cuda3std3__45__cpo6cbeginE,@object
	.size		_ZN40_INTERNAL_a428a923_4_k_cu_076ba9e2_153414cuda3std3__45__cpo6cbeginE,(_ZN40_INTERNAL_a428a923_4_k_cu_076ba9e2_153414cuda3std3__48in_placeE - _ZN40_INTERNAL_a428a923_4_k_cu_076ba9e2_153414cuda3std3__45__cpo6cbeginE)
_ZN40_INTERNAL_a428a923_4_k_cu_076ba9e2_153414cuda3std3__45__cpo6cbeginE:
	.zero		1
	.type		_ZN40_INTERNAL_a428a923_4_k_cu_076ba9e2_153414cuda3std3__48in_placeE,@object
	.size		_ZN40_INTERNAL_a428a923_4_k_cu_076ba9e2_153414cuda3std3__48in_placeE,(_ZN40_INTERNAL_a428a923_4_k_cu_076ba9e2_153414cuda3std6ranges3__45__cpo9iter_moveE - _ZN40_INTERNAL_a428a923_4_k_cu_076ba9e2_153414cuda3std3__48in_placeE)
_ZN40_INTERNAL_a428a923_4_k_cu_076ba9e2_153414cuda3std3__48in_placeE:
	.zero		1
	.type		_ZN40_INTERNAL_a428a923_4_k_cu_076ba9e2_153414cuda3std6ranges3__45__cpo9iter_moveE,@object
	.size		_ZN40_INTERNAL_a428a923_4_k_cu_076ba9e2_153414cuda3std6ranges3__45__cpo9iter_moveE,(_ZN40_INTERNAL_a428a923_4_k_cu_076ba9e2_153414cuda3std3__45__cpo5beginE - _ZN40_INTERNAL_a428a923_4_k_cu_076ba9e2_153414cuda3std6ranges3__45__cpo9iter_moveE)
_ZN40_INTERNAL_a428a923_4_k_cu_076ba9e2_153414cuda3std6ranges3__45__cpo9iter_moveE:
	.zero		1
	.type		_ZN40_INTERNAL_a428a923_4_k_cu_076ba9e2_153414cuda3std3__45__cpo5beginE,@object
	.size		_ZN40_INTERNAL_a428a923_4_k_cu_076ba9e2_153414cuda3std3__45__cpo5beginE,(_ZN40_INTERNAL_a428a923_4_k_cu_076ba9e2_153414cuda3std3__442_GLOBAL__N__a428a923_4_k_cu_076ba9e2_153416ignoreE - _ZN40_INTERNAL_a428a923_4_k_cu_076ba9e2_153414cuda3std3__45__cpo5beginE)
_ZN40_INTERNAL_a428a923_4_k_cu_076ba9e2_153414cuda3std3__45__cpo5beginE:
	.zero		1
	.type		_ZN40_INTERNAL_a428a923_4_k_cu_076ba9e2_153414cuda3std3__442_GLOBAL__N__a428a923_4_k_cu_076ba9e2_153416ignoreE,@object
	.size		_ZN40_INTERNAL_a428a923_4_k_cu_076ba9e2_153414cuda3std3__442_GLOBAL__N__a428a923_4_k_cu_076ba9e2_153416ignoreE,(_ZN40_INTERNAL_a428a923_4_k_cu_076ba9e2_153414cute7productE - _ZN40_INTERNAL_a428a923_4_k_cu_076ba9e2_153414cuda3std3__442_GLOBAL__N__a428a923_4_k_cu_076ba9e2_153416ignoreE)
_ZN40_INTERNAL_a428a923_4_k_cu_076ba9e2_153414cuda3std3__442_GLOBAL__N__a428a923_4_k_cu_076ba9e2_153416ignoreE:
	.zero		1
	.type		_ZN40_INTERNAL_a428a923_4_k_cu_076ba9e2_153414cute7productE,@object
	.size		_ZN40_INTERNAL_a428a923_4_k_cu_076ba9e2_153414cute7productE,(_ZN40_INTERNAL_a428a923_4_k_cu_076ba9e2_153414cuda3std3__45__cpo3endE - _ZN40_INTERNAL_a428a923_4_k_cu_076ba9e2_153414cute7productE)
_ZN40_INTERNAL_a428a923_4_k_cu_076ba9e2_153414cute7productE:
	.zero		1
	.type		_ZN40_INTERNAL_a428a923_4_k_cu_076ba9e2_153414cuda3std3__45__cpo3endE,@object
	.size		_ZN40_INTERNAL_a428a923_4_k_cu_076ba9e2_153414cuda3std3__45__cpo3endE,(_ZN40_INTERNAL_a428a923_4_k_cu_076ba9e2_153414cuda3std3__419piecewise_constructE - _ZN40_INTERNAL_a428a923_4_k_cu_076ba9e2_153414cuda3std3__45__cpo3endE)
_ZN40_INTERNAL_a428a923_4_k_cu_076ba9e2_153414cuda3std3__45__cpo3endE:
	.zero		1
	.type		_ZN40_INTERNAL_a428a923_4_k_cu_076ba9e2_153414cuda3std3__419piecewise_constructE,@object
	.size		_ZN40_INTERNAL_a428a923_4_k_cu_076ba9e2_153414cuda3std3__419piecewise_constructE,(_ZN40_INTERNAL_a428a923_4_k_cu_076ba9e2_153414cuda3std3__45__cpo4cendE - _ZN40_INTERNAL_a428a923_4_k_cu_076ba9e2_153414cuda3std3__419piecewise_constructE)
_ZN40_INTERNAL_a428a923_4_k_cu_076ba9e2_153414cuda3std3__419piecewise_constructE:
	.zero		1
	.type		_ZN40_INTERNAL_a428a923_4_k_cu_076ba9e2_153414cuda3std3__45__cpo4cendE,@object
	.size		_ZN40_INTERNAL_a428a923_4_k_cu_076ba9e2_153414cuda3std3__45__cpo4cendE,(_ZN40_INTERNAL_a428a923_4_k_cu_076ba9e2_153414cuda3std6ranges3__45__cpo4swapE - _ZN40_INTERNAL_a428a923_4_k_cu_076ba9e2_153414cuda3std3__45__cpo4cendE)
_ZN40_INTERNAL_a428a923_4_k_cu_076ba9e2_153414cuda3std3__45__cpo4cendE:
	.zero		1
	.type		_ZN40_INTERNAL_a428a923_4_k_cu_076ba9e2_153414cuda3std6ranges3__45__cpo4swapE,@object
	.size		_ZN40_INTERNAL_a428a923_4_k_cu_076ba9e2_153414cuda3std6ranges3__45__cpo4swapE,(.L_8 - _ZN40_INTERNAL_a428a923_4_k_cu_076ba9e2_153414cuda3std6ranges3__45__cpo4swapE)
_ZN40_INTERNAL_a428a923_4_k_cu_076ba9e2_153414cuda3std6ranges3__45__cpo4swapE:
	.zero		1
.L_8:


//--------------------- .nv.constant0._ZN7cutlass13device_kernelINS_4gemm6kernel13GemmUniversalIN4cute5tupleIJiiiiEEENS1_10collective13CollectiveMmaINS1_34MainloopSm90TmaGmmaWarpSpecializedILi3ENS5_IJNS4_1CILi1EEESB_SB_EEENS1_32KernelTmaWarpSpecializedPingpongEEENS5_IJNSA_ILi64EEESF_SF_EEEfNS5_IJlSB_lEEEfSH_NS4_8TiledMMAINS4_8MMA_AtomIJNS4_4SM904GMMA29MMA_64x64x8_F32TF32TF32_SS_TNILNSL_7ScaleInE1ELSN_1EEEEEENS4_6LayoutISC_NS5_IJNSA_ILi0EEESR_SR_EEEEENS5_IJNS4_10UnderscoreESU_SU_EEEEENS4_13SM90_TMA_LOADENS4_14ComposedLayoutINS4_7SwizzleILi3ELi4ELi3EEENS4_18smem_ptr_flag_bitsILi32EEENSQ_INS5_IJNSA_ILi8EEENSA_ILi32EEEEEENS5_IJS14_SB_EEEEEEEvNS4_8identityESX_S18_vS19_EENS_8epilogue10collective6detail29Sm90TmaWarpSpecializedAdapterINS1C_15DefaultEpilogueIfSH_SH_NS1B_6thread17LinearCombinationIfLi1EffLNS1G_9ScaleType4KindE0ELNS_15FloatRoundStyleE2EfEENS1_15EpilogueDefaultEEEEEvvEEEEvNT_6ParamsE --------------------------
	.section	.nv.constant0._ZN7cutlass13device_kernelINS_4gemm6kernel13GemmUniversalIN4cute5tupleIJiiiiEEENS1_10collective13CollectiveMmaINS1_34MainloopSm90TmaGmmaWarpSpecializedILi3ENS5_IJNS4_1CILi1EEESB_SB_EEENS1_32KernelTmaWarpSpecializedPingpongEEENS5_IJNSA_ILi64EEESF_SF_EEEfNS5_IJlSB_lEEEfSH_NS4_8TiledMMAINS4_8MMA_AtomIJNS4_4SM904GMMA29MMA_64x64x8_F32TF32TF32_SS_TNILNSL_7ScaleInE1ELSN_1EEEEEENS4_6LayoutISC_NS5_IJNSA_ILi0EEESR_SR_EEEEENS5_IJNS4_10UnderscoreESU_SU_EEEEENS4_13SM90_TMA_LOADENS4_14ComposedLayoutINS4_7SwizzleILi3ELi4ELi3EEENS4_18smem_ptr_flag_bitsILi32EEENSQ_INS5_IJNSA_ILi8EEENSA_ILi32EEEEEENS5_IJS14_SB_EEEEEEEvNS4_8identityESX_S18_vS19_EENS_8epilogue10collective6detail29Sm90TmaWarpSpecializedAdapterINS1C_15DefaultEpilogueIfSH_SH_NS1B_6thread17LinearCombinationIfLi1EffLNS1G_9ScaleType4KindE0ELNS_15FloatRoundStyleE2EfEENS1_15EpilogueDefaultEEEEEvvEEEEvNT_6ParamsE,"a",@progbits
	.sectionflags	@""
	.align	4
.nv.constant0._ZN7cutlass13device_kernelINS_4gemm6kernel13GemmUniversalIN4cute5tupleIJiiiiEEENS1_10collective13CollectiveMmaINS1_34MainloopSm90TmaGmmaWarpSpecializedILi3ENS5_IJNS4_1CILi1EEESB_SB_EEENS1_32KernelTmaWarpSpecializedPingpongEEENS5_IJNSA_ILi64EEESF_SF_EEEfNS5_IJlSB_lEEEfSH_NS4_8TiledMMAINS4_8MMA_AtomIJNS4_4SM904GMMA29MMA_64x64x8_F32TF32TF32_SS_TNILNSL_7ScaleInE1ELSN_1EEEEEENS4_6LayoutISC_NS5_IJNSA_ILi0EEESR_SR_EEEEENS5_IJNS4_10UnderscoreESU_SU_EEEEENS4_13SM90_TMA_LOADENS4_14ComposedLayoutINS4_7SwizzleILi3ELi4ELi3EEENS4_18smem_ptr_flag_bitsILi32EEENSQ_INS5_IJNSA_ILi8EEENSA_ILi32EEEEEENS5_IJS14_SB_EEEEEEEvNS4_8identityESX_S18_vS19_EENS_8epilogue10collective6detail29Sm90TmaWarpSpecializedAdapterINS1C_15DefaultEpilogueIfSH_SH_NS1B_6thread17LinearCombinationIfLi1EffLNS1G_9ScaleType4KindE0ELNS_15FloatRoundStyleE2EfEENS1_15EpilogueDefaultEEEEEvvEEEEvNT_6ParamsE:
	.zero		1664


//--------------------- SYMBOLS --------------------------

	.type		.nv.reservedSmem.offset0,@object
	.size		.nv.reservedSmem.offset0,0x4
	.type		__assertfail,@function
